//
// Generated by NVIDIA NVVM Compiler
//
// Compiler Build ID: CL-36424714
// Cuda compilation tools, release 13.0, V13.0.88
// Based on NVVM 20.0.0
//

.version 9.0
.target sm_100
.address_size 64

	// .globl	_Z19Convolution_image_xPhPfS_mmm

.visible .entry _Z19Convolution_image_xPhPfS_mmm(
	.param .u64 .ptr .align 1 _Z19Convolution_image_xPhPfS_mmm_param_0,
	.param .u64 .ptr .align 1 _Z19Convolution_image_xPhPfS_mmm_param_1,
	.param .u64 .ptr .align 1 _Z19Convolution_image_xPhPfS_mmm_param_2,
	.param .u64 _Z19Convolution_image_xPhPfS_mmm_param_3,
	.param .u64 _Z19Convolution_image_xPhPfS_mmm_param_4,
	.param .u64 _Z19Convolution_image_xPhPfS_mmm_param_5
)
{
	.reg .pred 	%p<11>;
	.reg .b16 	%rs<22>;
	.reg .b32 	%r<13>;
	.reg .b32 	%f<91>;
	.reg .b64 	%rd<59>;

	ld.param.u64 	%rd23, [_Z19Convolution_image_xPhPfS_mmm_param_0];
	ld.param.u64 	%rd24, [_Z19Convolution_image_xPhPfS_mmm_param_1];
	ld.param.u64 	%rd21, [_Z19Convolution_image_xPhPfS_mmm_param_3];
	ld.param.u64 	%rd22, [_Z19Convolution_image_xPhPfS_mmm_param_4];
	ld.param.u64 	%rd25, [_Z19Convolution_image_xPhPfS_mmm_param_5];
	cvta.to.global.u64 	%rd1, %rd23;
	cvta.to.global.u64 	%rd2, %rd24;
	mov.u32 	%r1, %ctaid.x;
	mov.u32 	%r2, %ntid.x;
	mov.u32 	%r3, %tid.x;
	mad.lo.s32 	%r4, %r1, %r2, %r3;
	cvt.u64.u32 	%rd3, %r4;
	mov.u32 	%r5, %ctaid.y;
	mov.u32 	%r6, %ntid.y;
	mov.u32 	%r7, %tid.y;
	mad.lo.s32 	%r8, %r5, %r6, %r7;
	cvt.u64.u32 	%rd4, %r8;
	setp.le.u64 	%p1, %rd22, %rd3;
	setp.le.u64 	%p2, %rd25, %rd4;
	or.pred  	%p3, %p1, %p2;
	@%p3 bra 	$L__BB0_11;
	setp.eq.s64 	%p4, %rd21, 0;
	mov.f32 	%f88, 0f00000000;
	mov.f32 	%f89, %f88;
	mov.f32 	%f90, %f88;
	@%p4 bra 	$L__BB0_10;
	add.s64 	%rd28, %rd21, %rd22;
	add.s64 	%rd29, %rd28, -1;
	mul.lo.s64 	%rd5, %rd29, %rd4;
	add.s64 	%rd6, %rd5, %rd3;
	and.b64  	%rd7, %rd21, 3;
	setp.lt.u64 	%p5, %rd21, 4;
	mov.f32 	%f90, 0f00000000;
	mov.b64 	%rd58, 0;
	mov.f32 	%f89, %f90;
	mov.f32 	%f88, %f90;
	@%p5 bra 	$L__BB0_5;
	and.b64  	%rd58, %rd21, -4;
	mul.lo.s64 	%rd30, %rd3, 3;
	mad.lo.s64 	%rd31, %rd5, 3, %rd30;
	add.s64 	%rd32, %rd31, %rd1;
	add.s64 	%rd55, %rd32, 5;
	add.s64 	%rd54, %rd2, 8;
	mov.f32 	%f90, 0f00000000;
	mov.u64 	%rd56, %rd58;
$L__BB0_4:
	.pragma "nounroll";
	ld.global.f32 	%f32, [%rd54+-8];
	ld.global.u8 	%rs1, [%rd55+-5];
	cvt.rn.f32.u16 	%f33, %rs1;
	fma.rn.f32 	%f34, %f32, %f33, %f90;
	ld.global.u8 	%rs2, [%rd55+-4];
	cvt.rn.f32.u16 	%f35, %rs2;
	fma.rn.f32 	%f36, %f32, %f35, %f89;
	ld.global.u8 	%rs3, [%rd55+-3];
	cvt.rn.f32.u16 	%f37, %rs3;
	fma.rn.f32 	%f38, %f32, %f37, %f88;
	ld.global.f32 	%f39, [%rd54+-4];
	ld.global.u8 	%rs4, [%rd55+-2];
	cvt.rn.f32.u16 	%f40, %rs4;
	fma.rn.f32 	%f41, %f39, %f40, %f34;
	ld.global.u8 	%rs5, [%rd55+-1];
	cvt.rn.f32.u16 	%f42, %rs5;
	fma.rn.f32 	%f43, %f39, %f42, %f36;
	ld.global.u8 	%rs6, [%rd55];
	cvt.rn.f32.u16 	%f44, %rs6;
	fma.rn.f32 	%f45, %f39, %f44, %f38;
	ld.global.f32 	%f46, [%rd54];
	ld.global.u8 	%rs7, [%rd55+1];
	cvt.rn.f32.u16 	%f47, %rs7;
	fma.rn.f32 	%f48, %f46, %f47, %f41;
	ld.global.u8 	%rs8, [%rd55+2];
	cvt.rn.f32.u16 	%f49, %rs8;
	fma.rn.f32 	%f50, %f46, %f49, %f43;
	ld.global.u8 	%rs9, [%rd55+3];
	cvt.rn.f32.u16 	%f51, %rs9;
	fma.rn.f32 	%f52, %f46, %f51, %f45;
	ld.global.f32 	%f53, [%rd54+4];
	ld.global.u8 	%rs10, [%rd55+4];
	cvt.rn.f32.u16 	%f54, %rs10;
	fma.rn.f32 	%f90, %f53, %f54, %f48;
	ld.global.u8 	%rs11, [%rd55+5];
	cvt.rn.f32.u16 	%f55, %rs11;
	fma.rn.f32 	%f89, %f53, %f55, %f50;
	ld.global.u8 	%rs12, [%rd55+6];
	cvt.rn.f32.u16 	%f56, %rs12;
	fma.rn.f32 	%f88, %f53, %f56, %f52;
	add.s64 	%rd56, %rd56, -4;
	add.s64 	%rd55, %rd55, 12;
	add.s64 	%rd54, %rd54, 16;
	setp.ne.s64 	%p6, %rd56, 0;
	@%p6 bra 	$L__BB0_4;
$L__BB0_5:
	setp.eq.s64 	%p7, %rd7, 0;
	@%p7 bra 	$L__BB0_10;
	setp.eq.s64 	%p8, %rd7, 1;
	@%p8 bra 	$L__BB0_8;
	shl.b64 	%rd33, %rd58, 2;
	add.s64 	%rd34, %rd2, %rd33;
	ld.global.f32 	%f58, [%rd34];
	add.s64 	%rd35, %rd6, %rd58;
	mad.lo.s64 	%rd36, %rd35, 3, %rd1;
	ld.global.u8 	%rs13, [%rd36];
	cvt.rn.f32.u16 	%f59, %rs13;
	fma.rn.f32 	%f60, %f58, %f59, %f90;
	ld.global.u8 	%rs14, [%rd36+1];
	cvt.rn.f32.u16 	%f61, %rs14;
	fma.rn.f32 	%f62, %f58, %f61, %f89;
	ld.global.u8 	%rs15, [%rd36+2];
	cvt.rn.f32.u16 	%f63, %rs15;
	fma.rn.f32 	%f64, %f58, %f63, %f88;
	add.s64 	%rd37, %rd58, 1;
	and.b64  	%rd38, %rd37, 4294967295;
	shl.b64 	%rd39, %rd37, 2;
	and.b64  	%rd40, %rd39, 17179869180;
	add.s64 	%rd41, %rd2, %rd40;
	ld.global.f32 	%f65, [%rd41];
	add.s64 	%rd42, %rd6, %rd38;
	mad.lo.s64 	%rd43, %rd42, 3, %rd1;
	ld.global.u8 	%rs16, [%rd43];
	cvt.rn.f32.u16 	%f66, %rs16;
	fma.rn.f32 	%f90, %f65, %f66, %f60;
	ld.global.u8 	%rs17, [%rd43+1];
	cvt.rn.f32.u16 	%f67, %rs17;
	fma.rn.f32 	%f89, %f65, %f67, %f62;
	ld.global.u8 	%rs18, [%rd43+2];
	cvt.rn.f32.u16 	%f68, %rs18;
	fma.rn.f32 	%f88, %f65, %f68, %f64;
	add.s64 	%rd44, %rd58, 2;
	and.b64  	%rd58, %rd44, 4294967295;
$L__BB0_8:
	and.b64  	%rd45, %rd21, 1;
	setp.eq.b64 	%p9, %rd45, 1;
	not.pred 	%p10, %p9;
	@%p10 bra 	$L__BB0_10;
	shl.b64 	%rd46, %rd58, 2;
	add.s64 	%rd47, %rd2, %rd46;
	ld.global.f32 	%f69, [%rd47];
	add.s64 	%rd48, %rd6, %rd58;
	mad.lo.s64 	%rd49, %rd48, 3, %rd1;
	ld.global.u8 	%rs19, [%rd49];
	cvt.rn.f32.u16 	%f70, %rs19;
	fma.rn.f32 	%f90, %f69, %f70, %f90;
	ld.global.u8 	%rs20, [%rd49+1];
	cvt.rn.f32.u16 	%f71, %rs20;
	fma.rn.f32 	%f89, %f69, %f71, %f89;
	ld.global.u8 	%rs21, [%rd49+2];
	cvt.rn.f32.u16 	%f72, %rs21;
	fma.rn.f32 	%f88, %f69, %f72, %f88;
$L__BB0_10:
	ld.param.u64 	%rd53, [_Z19Convolution_image_xPhPfS_mmm_param_2];
	cvt.rzi.s32.f32 	%r10, %f90;
	mad.lo.s64 	%rd50, %rd22, %rd4, %rd3;
	cvta.to.global.u64 	%rd51, %rd53;
	mad.lo.s64 	%rd52, %rd50, 3, %rd51;
	st.global.u8 	[%rd52], %r10;
	cvt.rzi.s32.f32 	%r11, %f89;
	st.global.u8 	[%rd52+1], %r11;
	cvt.rzi.s32.f32 	%r12, %f88;
	st.global.u8 	[%rd52+2], %r12;
$L__BB0_11:
	ret;

}
	// .globl	_Z19Convolution_image_yPhPfS_mmm
.visible .entry _Z19Convolution_image_yPhPfS_mmm(
	.param .u64 .ptr .align 1 _Z19Convolution_image_yPhPfS_mmm_param_0,
	.param .u64 .ptr .align 1 _Z19Convolution_image_yPhPfS_mmm_param_1,
	.param .u64 .ptr .align 1 _Z19Convolution_image_yPhPfS_mmm_param_2,
	.param .u64 _Z19Convolution_image_yPhPfS_mmm_param_3,
	.param .u64 _Z19Convolution_image_yPhPfS_mmm_param_4,
	.param .u64 _Z19Convolution_image_yPhPfS_mmm_param_5
)
{
	.reg .pred 	%p<11>;
	.reg .b16 	%rs<22>;
	.reg .b32 	%r<28>;
	.reg .b32 	%f<91>;
	.reg .b64 	%rd<64>;

	ld.param.u64 	%rd17, [_Z19Convolution_image_yPhPfS_mmm_param_0];
	ld.param.u64 	%rd18, [_Z19Convolution_image_yPhPfS_mmm_param_1];
	ld.param.u64 	%rd15, [_Z19Convolution_image_yPhPfS_mmm_param_3];
	ld.param.u64 	%rd16, [_Z19Convolution_image_yPhPfS_mmm_param_4];
	ld.param.u64 	%rd19, [_Z19Convolution_image_yPhPfS_mmm_param_5];
	cvta.to.global.u64 	%rd1, %rd17;
	cvta.to.global.u64 	%rd2, %rd18;
	mov.u32 	%r4, %ctaid.x;
	mov.u32 	%r5, %ntid.x;
	mov.u32 	%r6, %tid.x;
	mad.lo.s32 	%r7, %r4, %r5, %r6;
	cvt.u64.u32 	%rd3, %r7;
	mov.u32 	%r8, %ctaid.y;
	mov.u32 	%r9, %ntid.y;
	mov.u32 	%r10, %tid.y;
	mad.lo.s32 	%r11, %r8, %r9, %r10;
	cvt.u64.u32 	%rd4, %r11;
	setp.le.u64 	%p1, %rd16, %rd3;
	setp.le.u64 	%p2, %rd19, %rd4;
	or.pred  	%p3, %p1, %p2;
	@%p3 bra 	$L__BB1_11;
	setp.eq.s64 	%p4, %rd15, 0;
	mov.f32 	%f88, 0f00000000;
	mov.f32 	%f89, %f88;
	mov.f32 	%f90, %f88;
	@%p4 bra 	$L__BB1_10;
	and.b64  	%rd5, %rd15, 3;
	setp.lt.u64 	%p5, %rd15, 4;
	mov.f32 	%f90, 0f00000000;
	mov.b64 	%rd63, 0;
	mov.f32 	%f89, %f90;
	mov.f32 	%f88, %f90;
	@%p5 bra 	$L__BB1_5;
	cvt.u32.u64 	%r13, %rd4;
	add.s32 	%r27, %r13, 3;
	mov.f32 	%f90, 0f00000000;
	mov.b64 	%rd61, 0;
	and.b64  	%rd63, %rd15, -4;
	mov.u64 	%rd60, %rd2;
$L__BB1_4:
	.pragma "nounroll";
	ld.global.f32 	%f32, [%rd60];
	add.s32 	%r14, %r27, -2;
	add.s32 	%r15, %r27, -3;
	cvt.u64.u32 	%rd23, %r15;
	mad.lo.s64 	%rd24, %rd16, %rd23, %rd3;
	mad.lo.s64 	%rd25, %rd24, 3, %rd1;
	ld.global.u8 	%rs1, [%rd25];
	cvt.rn.f32.u16 	%f33, %rs1;
	fma.rn.f32 	%f34, %f32, %f33, %f90;
	ld.global.u8 	%rs2, [%rd25+1];
	cvt.rn.f32.u16 	%f35, %rs2;
	fma.rn.f32 	%f36, %f32, %f35, %f89;
	ld.global.u8 	%rs3, [%rd25+2];
	cvt.rn.f32.u16 	%f37, %rs3;
	fma.rn.f32 	%f38, %f32, %f37, %f88;
	shl.b64 	%rd26, %rd61, 2;
	and.b64  	%rd27, %rd26, 17179869168;
	add.s64 	%rd28, %rd2, %rd27;
	ld.global.f32 	%f39, [%rd28+4];
	cvt.u64.u32 	%rd29, %r14;
	mad.lo.s64 	%rd30, %rd16, %rd29, %rd3;
	mad.lo.s64 	%rd31, %rd30, 3, %rd1;
	ld.global.u8 	%rs4, [%rd31];
	cvt.rn.f32.u16 	%f40, %rs4;
	fma.rn.f32 	%f41, %f39, %f40, %f34;
	ld.global.u8 	%rs5, [%rd31+1];
	cvt.rn.f32.u16 	%f42, %rs5;
	fma.rn.f32 	%f43, %f39, %f42, %f36;
	ld.global.u8 	%rs6, [%rd31+2];
	cvt.rn.f32.u16 	%f44, %rs6;
	fma.rn.f32 	%f45, %f39, %f44, %f38;
	ld.global.f32 	%f46, [%rd28+8];
	add.s32 	%r16, %r27, -1;
	cvt.u64.u32 	%rd32, %r16;
	mad.lo.s64 	%rd33, %rd16, %rd32, %rd3;
	mad.lo.s64 	%rd34, %rd33, 3, %rd1;
	ld.global.u8 	%rs7, [%rd34];
	cvt.rn.f32.u16 	%f47, %rs7;
	fma.rn.f32 	%f48, %f46, %f47, %f41;
	ld.global.u8 	%rs8, [%rd34+1];
	cvt.rn.f32.u16 	%f49, %rs8;
	fma.rn.f32 	%f50, %f46, %f49, %f43;
	ld.global.u8 	%rs9, [%rd34+2];
	cvt.rn.f32.u16 	%f51, %rs9;
	fma.rn.f32 	%f52, %f46, %f51, %f45;
	ld.global.f32 	%f53, [%rd28+12];
	cvt.u64.u32 	%rd35, %r27;
	mad.lo.s64 	%rd36, %rd16, %rd35, %rd3;
	mad.lo.s64 	%rd37, %rd36, 3, %rd1;
	ld.global.u8 	%rs10, [%rd37];
	cvt.rn.f32.u16 	%f54, %rs10;
	fma.rn.f32 	%f90, %f53, %f54, %f48;
	ld.global.u8 	%rs11, [%rd37+1];
	cvt.rn.f32.u16 	%f55, %rs11;
	fma.rn.f32 	%f89, %f53, %f55, %f50;
	ld.global.u8 	%rs12, [%rd37+2];
	cvt.rn.f32.u16 	%f56, %rs12;
	fma.rn.f32 	%f88, %f53, %f56, %f52;
	add.s64 	%rd61, %rd61, 4;
	sub.s64 	%rd38, %rd61, %rd63;
	add.s32 	%r27, %r27, 4;
	add.s64 	%rd60, %rd60, 16;
	setp.ne.s64 	%p6, %rd38, 0;
	@%p6 bra 	$L__BB1_4;
$L__BB1_5:
	setp.eq.s64 	%p7, %rd5, 0;
	@%p7 bra 	$L__BB1_10;
	setp.eq.s64 	%p8, %rd5, 1;
	@%p8 bra 	$L__BB1_8;
	cvt.u32.u64 	%r17, %rd4;
	cvt.u32.u64 	%r18, %rd63;
	shl.b64 	%rd39, %rd63, 2;
	add.s64 	%rd40, %rd2, %rd39;
	ld.global.f32 	%f58, [%rd40];
	add.s32 	%r19, %r17, %r18;
	cvt.u64.u32 	%rd41, %r19;
	mad.lo.s64 	%rd42, %rd16, %rd41, %rd3;
	mad.lo.s64 	%rd43, %rd42, 3, %rd1;
	ld.global.u8 	%rs13, [%rd43];
	cvt.rn.f32.u16 	%f59, %rs13;
	fma.rn.f32 	%f60, %f58, %f59, %f90;
	ld.global.u8 	%rs14, [%rd43+1];
	cvt.rn.f32.u16 	%f61, %rs14;
	fma.rn.f32 	%f62, %f58, %f61, %f89;
	ld.global.u8 	%rs15, [%rd43+2];
	cvt.rn.f32.u16 	%f63, %rs15;
	fma.rn.f32 	%f64, %f58, %f63, %f88;
	and.b64  	%rd44, %rd39, 17179869180;
	add.s64 	%rd45, %rd2, %rd44;
	ld.global.f32 	%f65, [%rd45+4];
	add.s32 	%r20, %r19, 1;
	cvt.u64.u32 	%rd46, %r20;
	mad.lo.s64 	%rd47, %rd16, %rd46, %rd3;
	mad.lo.s64 	%rd48, %rd47, 3, %rd1;
	ld.global.u8 	%rs16, [%rd48];
	cvt.rn.f32.u16 	%f66, %rs16;
	fma.rn.f32 	%f90, %f65, %f66, %f60;
	ld.global.u8 	%rs17, [%rd48+1];
	cvt.rn.f32.u16 	%f67, %rs17;
	fma.rn.f32 	%f89, %f65, %f67, %f62;
	ld.global.u8 	%rs18, [%rd48+2];
	cvt.rn.f32.u16 	%f68, %rs18;
	fma.rn.f32 	%f88, %f65, %f68, %f64;
	add.s64 	%rd49, %rd63, 2;
	and.b64  	%rd63, %rd49, 4294967295;
$L__BB1_8:
	and.b64  	%rd50, %rd15, 1;
	setp.eq.b64 	%p9, %rd50, 1;
	not.pred 	%p10, %p9;
	@%p10 bra 	$L__BB1_10;
	cvt.u32.u64 	%r21, %rd4;
	cvt.u32.u64 	%r22, %rd63;
	shl.b64 	%rd51, %rd63, 2;
	add.s64 	%rd52, %rd2, %rd51;
	ld.global.f32 	%f69, [%rd52];
	add.s32 	%r23, %r21, %r22;
	cvt.u64.u32 	%rd53, %r23;
	mad.lo.s64 	%rd54, %rd16, %rd53, %rd3;
	mad.lo.s64 	%rd55, %rd54, 3, %rd1;
	ld.global.u8 	%rs19, [%rd55];
	cvt.rn.f32.u16 	%f70, %rs19;
	fma.rn.f32 	%f90, %f69, %f70, %f90;
	ld.global.u8 	%rs20, [%rd55+1];
	cvt.rn.f32.u16 	%f71, %rs20;
	fma.rn.f32 	%f89, %f69, %f71, %f89;
	ld.global.u8 	%rs21, [%rd55+2];
	cvt.rn.f32.u16 	%f72, %rs21;
	fma.rn.f32 	%f88, %f69, %f72, %f88;
$L__BB1_10:
	ld.param.u64 	%rd59, [_Z19Convolution_image_yPhPfS_mmm_param_2];
	cvt.rzi.s32.f32 	%r24, %f90;
	mad.lo.s64 	%rd56, %rd16, %rd4, %rd3;
	cvta.to.global.u64 	%rd57, %rd59;
	mad.lo.s64 	%rd58, %rd56, 3, %rd57;
	st.global.u8 	[%rd58], %r24;
	cvt.rzi.s32.f32 	%r25, %f89;
	st.global.u8 	[%rd58+1], %r25;
	cvt.rzi.s32.f32 	%r26, %f88;
	st.global.u8 	[%rd58+2], %r26;
$L__BB1_11:
	ret;

}


// ===== COMPILED SASS (sm_100) =====

	.target	sm_100

	.elftype	@"ET_EXEC"


//--------------------- .note.nv.tkinfo           --------------------------
	.section	.note.nv.tkinfo,"",@"SHT_NOTE"
	.sectionflags	@"SHF_NOTE_NV_TKINFO"
	.tkinfo
        /*0018*/ 	.word	0x00000002
        /*0030*/ 	.string	""
        /*0030*/ 	.string	"ptxas"
        /*0030*/ 	.string	"Cuda compilation tools, release 13.0, V13.0.88"
        /*0030*/ 	.string	"Build cuda_13.0.r13.0/compiler.36424714_0"
        /*0030*/ 	.string	"-arch sm_100 -m 64 "



//--------------------- .note.nv.cuinfo           --------------------------
	.section	.note.nv.cuinfo,"",@"SHT_NOTE"
	.sectionflags	@"SHF_NOTE_NV_CUINFO"
        /*0018*/ 	.short	0x0002
        /*001a*/ 	.short	0x0064
        /*001c*/ 	.short	0x0082
	.zero		2


//--------------------- .nv.info                  --------------------------
	.section	.nv.info,"",@"SHT_CUDA_INFO"
	.align	4


	//----- nvinfo : EIATTR_REGCOUNT
	.align		4
        /*0000*/ 	.byte	0x04, 0x2f
        /*0002*/ 	.short	(.L_1 - .L_0)
	.align		4
.L_0:
        /*0004*/ 	.word	index@(_Z19Convolution_image_xPhPfS_mmm)
        /*0008*/ 	.word	0x0000001f


	//----- nvinfo : EIATTR_FRAME_SIZE
	.align		4
.L_1:
        /*000c*/ 	.byte	0x04, 0x11
        /*000e*/ 	.short	(.L_3 - .L_2)
	.align		4
.L_2:
        /*0010*/ 	.word	index@(_Z19Convolution_image_xPhPfS_mmm)
        /*0014*/ 	.word	0x00000000


	//----- nvinfo : EIATTR_REGCOUNT
	.align		4
.L_3:
        /*0018*/ 	.byte	0x04, 0x2f
        /*001a*/ 	.short	(.L_5 - .L_4)
	.align		4
.L_4:
        /*001c*/ 	.word	index@(_Z19Convolution_image_yPhPfS_mmm)
        /*0020*/ 	.word	0x00000020


	//----- nvinfo : EIATTR_FRAME_SIZE
	.align		4
.L_5:
        /*0024*/ 	.byte	0x04, 0x11
        /*0026*/ 	.short	(.L_7 - .L_6)
	.align		4
.L_6:
        /*0028*/ 	.word	index@(_Z19Convolution_image_yPhPfS_mmm)
        /*002c*/ 	.word	0x00000000


	//----- nvinfo : EIATTR_MIN_STACK_SIZE
	.align		4
.L_7:
        /*0030*/ 	.byte	0x04, 0x12
        /*0032*/ 	.short	(.L_9 - .L_8)
	.align		4
.L_8:
        /*0034*/ 	.word	index@(_Z19Convolution_image_yPhPfS_mmm)
        /*0038*/ 	.word	0x00000000


	//----- nvinfo : EIATTR_MIN_STACK_SIZE
	.align		4
.L_9:
        /*003c*/ 	.byte	0x04, 0x12
        /*003e*/ 	.short	(.L_11 - .L_10)
	.align		4
.L_10:
        /*0040*/ 	.word	index@(_Z19Convolution_image_xPhPfS_mmm)
        /*0044*/ 	.word	0x00000000
.L_11:


//--------------------- .nv.compat                --------------------------
	.section	.nv.compat,"",@"SHT_CUDA_COMPAT_INFO"
	.align	4
        /*0000*/ 	.byte	0x02, 0x09, 0x00, 0x00, 0x02, 0x02, 0x01, 0x00, 0x02, 0x05, 0x05, 0x00, 0x03, 0x07, 0x01, 0x01
        /*0010*/ 	.byte	0x02, 0x03, 0x00, 0x00, 0x02, 0x06, 0x01, 0x00, 0x04, 0x0b, 0x08, 0x00, 0x09, 0x00, 0x00, 0x00
        /*0020*/ 	.byte	0x00, 0x00, 0x00, 0x00


//--------------------- .nv.info._Z19Convolution_image_yPhPfS_mmm --------------------------
	.section	.nv.info._Z19Convolution_image_yPhPfS_mmm,"",@"SHT_CUDA_INFO"
	.sectionflags	@""
	.align	4


	//----- nvinfo : EIATTR_CUDA_API_VERSION
	.align		4
        /*0000*/ 	.byte	0x04, 0x37
        /*0002*/ 	.short	(.L_13 - .L_12)
.L_12:
        /*0004*/ 	.word	0x00000082


	//----- nvinfo : EIATTR_KPARAM_INFO
	.align		4
.L_13:
        /*0008*/ 	.byte	0x04, 0x17
        /*000a*/ 	.short	(.L_15 - .L_14)
.L_14:
        /*000c*/ 	.word	0x00000000
        /*0010*/ 	.short	0x0005
        /*0012*/ 	.short	0x0028
        /*0014*/ 	.byte	0x00, 0xf0, 0x21, 0x00


	//----- nvinfo : EIATTR_KPARAM_INFO
	.align		4
.L_15:
        /*0018*/ 	.byte	0x04, 0x17
        /*001a*/ 	.short	(.L_17 - .L_16)
.L_16:
        /*001c*/ 	.word	0x00000000
        /*0020*/ 	.short	0x0004
        /*0022*/ 	.short	0x0020
        /*0024*/ 	.byte	0x00, 0xf0, 0x21, 0x00


	//----- nvinfo : EIATTR_KPARAM_INFO
	.align		4
.L_17:
        /*0028*/ 	.byte	0x04, 0x17
        /*002a*/ 	.short	(.L_19 - .L_18)
.L_18:
        /*002c*/ 	.word	0x00000000
        /*0030*/ 	.short	0x0003
        /*0032*/ 	.short	0x0018
        /*0034*/ 	.byte	0x00, 0xf0, 0x21, 0x00


	//----- nvinfo : EIATTR_KPARAM_INFO
	.align		4
.L_19:
        /*0038*/ 	.byte	0x04, 0x17
        /*003a*/ 	.short	(.L_21 - .L_20)
.L_20:
        /*003c*/ 	.word	0x00000000
        /*0040*/ 	.short	0x0002
        /*0042*/ 	.short	0x0010
        /*0044*/ 	.byte	0x00, 0xf5, 0x21, 0x00


	//----- nvinfo : EIATTR_KPARAM_INFO
	.align		4
.L_21:
        /*0048*/ 	.byte	0x04, 0x17
        /*004a*/ 	.short	(.L_23 - .L_22)
.L_22:
        /*004c*/ 	.word	0x00000000
        /*0050*/ 	.short	0x0001
        /*0052*/ 	.short	0x0008
        /*0054*/ 	.byte	0x00, 0xf5, 0x21, 0x00


	//----- nvinfo : EIATTR_KPARAM_INFO
	.align		4
.L_23:
        /*0058*/ 	.byte	0x04, 0x17
        /*005a*/ 	.short	(.L_25 - .L_24)
.L_24:
        /*005c*/ 	.word	0x00000000
        /*0060*/ 	.short	0x0000
        /*0062*/ 	.short	0x0000
        /*0064*/ 	.byte	0x00, 0xf5, 0x21, 0x00


	//----- nvinfo : EIATTR_SPARSE_MMA_MASK
	.align		4
.L_25:
        /*0068*/ 	.byte	0x03, 0x50
        /*006a*/ 	.short	0x0000


	//----- nvinfo : EIATTR_MAXREG_COUNT
	.align		4
        /*006c*/ 	.byte	0x03, 0x1b
        /*006e*/ 	.short	0x00ff


	//----- nvinfo : EIATTR_MERCURY_ISA_VERSION
	.align		4
        /*0070*/ 	.byte	0x03, 0x5f
        /*0072*/ 	.short	0x0101


	//----- nvinfo : EIATTR_VRC_CTA_INIT_COUNT
	.align		4
        /*0074*/ 	.byte	0x02, 0x4a
	.zero		1
	.zero		1


	//----- nvinfo : EIATTR_EXIT_INSTR_OFFSETS
	.align		4
        /*0078*/ 	.byte	0x04, 0x1c
        /*007a*/ 	.short	(.L_27 - .L_26)


	//   ....[0]....
.L_26:
        /*007c*/ 	.word	0x000000e0


	//   ....[1]....
        /*0080*/ 	.word	0x00000dd0


	//----- nvinfo : EIATTR_CBANK_PARAM_SIZE
	.align		4
.L_27:
        /*0084*/ 	.byte	0x03, 0x19
        /*0086*/ 	.short	0x0030


	//----- nvinfo : EIATTR_PARAM_CBANK
	.align		4
        /*0088*/ 	.byte	0x04, 0x0a
        /*008a*/ 	.short	(.L_29 - .L_28)
	.align		4
.L_28:
        /*008c*/ 	.word	index@(.nv.constant0._Z19Convolution_image_yPhPfS_mmm)
        /*0090*/ 	.short	0x0380
        /*0092*/ 	.short	0x0030


	//----- nvinfo : EIATTR_SW_WAR
	.align		4
.L_29:
        /*0094*/ 	.byte	0x04, 0x36
        /*0096*/ 	.short	(.L_31 - .L_30)
.L_30:
        /*0098*/ 	.word	0x00000008
.L_31:


//--------------------- .nv.info._Z19Convolution_image_xPhPfS_mmm --------------------------
	.section	.nv.info._Z19Convolution_image_xPhPfS_mmm,"",@"SHT_CUDA_INFO"
	.sectionflags	@""
	.align	4


	//----- nvinfo : EIATTR_CUDA_API_VERSION
	.align		4
        /*0000*/ 	.byte	0x04, 0x37
        /*0002*/ 	.short	(.L_33 - .L_32)
.L_32:
        /*0004*/ 	.word	0x00000082


	//----- nvinfo : EIATTR_KPARAM_INFO
	.align		4
.L_33:
        /*0008*/ 	.byte	0x04, 0x17
        /*000a*/ 	.short	(.L_35 - .L_34)
.L_34:
        /*000c*/ 	.word	0x00000000
        /*0010*/ 	.short	0x0005
        /*0012*/ 	.short	0x0028
        /*0014*/ 	.byte	0x00, 0xf0, 0x21, 0x00


	//----- nvinfo : EIATTR_KPARAM_INFO
	.align		4
.L_35:
        /*0018*/ 	.byte	0x04, 0x17
        /*001a*/ 	.short	(.L_37 - .L_36)
.L_36:
        /*001c*/ 	.word	0x00000000
        /*0020*/ 	.short	0x0004
        /*0022*/ 	.short	0x0020
        /*0024*/ 	.byte	0x00, 0xf0, 0x21, 0x00


	//----- nvinfo : EIATTR_KPARAM_INFO
	.align		4
.L_37:
        /*0028*/ 	.byte	0x04, 0x17
        /*002a*/ 	.short	(.L_39 - .L_38)
.L_38:
        /*002c*/ 	.word	0x00000000
        /*0030*/ 	.short	0x0003
        /*0032*/ 	.short	0x0018
        /*0034*/ 	.byte	0x00, 0xf0, 0x21, 0x00


	//----- nvinfo : EIATTR_KPARAM_INFO
	.align		4
.L_39:
        /*0038*/ 	.byte	0x04, 0x17
        /*003a*/ 	.short	(.L_41 - .L_40)
.L_40:
        /*003c*/ 	.word	0x00000000
        /*0040*/ 	.short	0x0002
        /*0042*/ 	.short	0x0010
        /*0044*/ 	.byte	0x00, 0xf5, 0x21, 0x00


	//----- nvinfo : EIATTR_KPARAM_INFO
	.align		4
.L_41:
        /*0048*/ 	.byte	0x04, 0x17
        /*004a*/ 	.short	(.L_43 - .L_42)
.L_42:
        /*004c*/ 	.word	0x00000000
        /*0050*/ 	.short	0x0001
        /*0052*/ 	.short	0x0008
        /*0054*/ 	.byte	0x00, 0xf5, 0x21, 0x00


	//----- nvinfo : EIATTR_KPARAM_INFO
	.align		4
.L_43:
        /*0058*/ 	.byte	0x04, 0x17
        /*005a*/ 	.short	(.L_45 - .L_44)
.L_44:
        /*005c*/ 	.word	0x00000000
        /*0060*/ 	.short	0x0000
        /*0062*/ 	.short	0x0000
        /*0064*/ 	.byte	0x00, 0xf5, 0x21, 0x00


	//----- nvinfo : EIATTR_SPARSE_MMA_MASK
	.align		4
.L_45:
        /*0068*/ 	.byte	0x03, 0x50
        /*006a*/ 	.short	0x0000


	//----- nvinfo : EIATTR_MAXREG_COUNT
	.align		4
        /*006c*/ 	.byte	0x03, 0x1b
        /*006e*/ 	.short	0x00ff


	//----- nvinfo : EIATTR_MERCURY_ISA_VERSION
	.align		4
        /*0070*/ 	.byte	0x03, 0x5f
        /*0072*/ 	.short	0x0101


	//----- nvinfo : EIATTR_VRC_CTA_INIT_COUNT
	.align		4
        /*0074*/ 	.byte	0x02, 0x4a
	.zero		1
	.zero		1


	//----- nvinfo : EIATTR_EXIT_INSTR_OFFSETS
	.align		4
        /*0078*/ 	.byte	0x04, 0x1c
        /*007a*/ 	.short	(.L_47 - .L_46)


	//   ....[0]....
.L_46:
        /*007c*/ 	.word	0x000000e0


	//   ....[1]....
        /*0080*/ 	.word	0x00000ca0


	//----- nvinfo : EIATTR_CBANK_PARAM_SIZE
	.align		4
.L_47:
        /*0084*/ 	.byte	0x03, 0x19
        /*0086*/ 	.short	0x0030


	//----- nvinfo : EIATTR_PARAM_CBANK
	.align		4
        /*0088*/ 	.byte	0x04, 0x0a
        /*008a*/ 	.short	(.L_49 - .L_48)
	.align		4
.L_48:
        /*008c*/ 	.word	index@(.nv.constant0._Z19Convolution_image_xPhPfS_mmm)
        /*0090*/ 	.short	0x0380
        /*0092*/ 	.short	0x0030


	//----- nvinfo : EIATTR_SW_WAR
	.align		4
.L_49:
        /*0094*/ 	.byte	0x04, 0x36
        /*0096*/ 	.short	(.L_51 - .L_50)
.L_50:
        /*0098*/ 	.word	0x00000008
.L_51:


//--------------------- .nv.callgraph             --------------------------
	.section	.nv.callgraph,"",@"SHT_CUDA_CALLGRAPH"
	.align	4
	.sectionentsize	8
	.align		4
        /*0000*/ 	.word	0x00000000
	.align		4
        /*0004*/ 	.word	0xffffffff
	.align		4
        /*0008*/ 	.word	0x00000000
	.align		4
        /*000c*/ 	.word	0xfffffffe
	.align		4
        /*0010*/ 	.word	0x00000000
	.align		4
        /*0014*/ 	.word	0xfffffffd
	.align		4
        /*0018*/ 	.word	0x00000000
	.align		4
        /*001c*/ 	.word	0xfffffffc


//--------------------- .text._Z19Convolution_image_yPhPfS_mmm --------------------------
	.section	.text._Z19Convolution_image_yPhPfS_mmm,"ax",@progbits
	.align	128
        .global         _Z19Convolution_image_yPhPfS_mmm
        .type           _Z19Convolution_image_yPhPfS_mmm,@function
        .size           _Z19Convolution_image_yPhPfS_mmm,(.L_x_10 - _Z19Convolution_image_yPhPfS_mmm)
        .other          _Z19Convolution_image_yPhPfS_mmm,@"STO_CUDA_ENTRY STV_DEFAULT"
_Z19Convolution_image_yPhPfS_mmm:
.text._Z19Convolution_image_yPhPfS_mmm:
[----:B------:R-:W-:Y:S01]  /*0000*/  LDC R1, c[0x0][0x37c] ;  /* 0x0000df00ff017b82 */ /* 0x000fe20000000800 */
[----:B------:R-:W0:Y:S07]  /*0010*/  S2R R5, SR_TID.Y ;  /* 0x0000000000057919 */ /* 0x000e2e0000002200 */
[----:B------:R-:W1:Y:S01]  /*0020*/  LDC R12, c[0x0][0x360] ;  /* 0x0000d800ff0c7b82 */ /* 0x000e620000000800 */
[----:B------:R-:W2:Y:S01]  /*0030*/  LDCU.128 UR12, c[0x0][0x3a0] ;  /* 0x00007400ff0c77ac */ /* 0x000ea20008000c00 */
[----:B------:R-:W1:Y:S06]  /*0040*/  S2R R3, SR_TID.X ;  /* 0x0000000000037919 */ /* 0x000e6c0000002100 */
[----:B------:R-:W0:Y:S08]  /*0050*/  S2UR UR5, SR_CTAID.Y ;  /* 0x00000000000579c3 */ /* 0x000e300000002600 */
[----:B------:R-:W0:Y:S08]  /*0060*/  LDC R0, c[0x0][0x364] ;  /* 0x0000d900ff007b82 */ /* 0x000e300000000800 */
[----:B------:R-:W1:Y:S01]  /*0070*/  S2UR UR4, SR_CTAID.X ;  /* 0x00000000000479c3 */ /* 0x000e620000002500 */
[----:B0-----:R-:W-:-:S05]  /*0080*/  IMAD R0, R0, UR5, R5 ;  /* 0x0000000500007c24 */ /* 0x001fca000f8e0205 */
[----:B--2---:R-:W-:Y:S01]  /*0090*/  ISETP.GE.U32.AND P1, PT, R0, UR14, PT ;  /* 0x0000000e00007c0c */ /* 0x004fe2000bf26070 */
[----:B-1----:R-:W-:-:S03]  /*00a0*/  IMAD R12, R12, UR4, R3 ;  /* 0x000000040c0c7c24 */ /* 0x002fc6000f8e0203 */
[----:B------:R-:W-:Y:S02]  /*00b0*/  ISETP.GE.U32.AND.EX P1, PT, RZ, UR15, PT, P1 ;  /* 0x0000000fff007c0c */ /* 0x000fe4000bf26110 */
[----:B------:R-:W-:-:S04]  /*00c0*/  ISETP.GE.U32.AND P0, PT, R12, UR12, PT ;  /* 0x0000000c0c007c0c */ /* 0x000fc8000bf06070 */
[----:B------:R-:W-:-:S13]  /*00d0*/  ISETP.GE.U32.OR.EX P0, PT, RZ, UR13, P1, P0 ;  /* 0x0000000dff007c0c */ /* 0x000fda0008f06500 */
[----:B------:R-:W-:Y:S05]  /*00e0*/  @P0 EXIT ;  /* 0x000000000000094d */ /* 0x000fea0003800000 */
[----:B------:R-:W0:Y:S01]  /*00f0*/  LDCU.64 UR10, c[0x0][0x398] ;  /* 0x00007300ff0a77ac */ /* 0x000e220008000a00 */
[----:B------:R-:W-:Y:S01]  /*0100*/  HFMA2 R15, -RZ, RZ, 0, 0 ;  /* 0x00000000ff0f7431 */ /* 0x000fe200000001ff */
[----:B------:R-:W-:Y:S01]  /*0110*/  MOV R22, RZ ;  /* 0x000000ff00167202 */ /* 0x000fe20000000f00 */
[----:B------:R-:W-:Y:S01]  /*0120*/  HFMA2 R16, -RZ, RZ, 0, 0 ;  /* 0x00000000ff107431 */ /* 0x000fe200000001ff */
[----:B------:R-:W1:Y:S01]  /*0130*/  LDCU.64 UR14, c[0x0][0x358] ;  /* 0x00006b00ff0e77ac */ /* 0x000e620008000a00 */
[----:B0-----:R-:W-:-:S04]  /*0140*/  UISETP.NE.U32.AND UP0, UPT, UR10, URZ, UPT ;  /* 0x000000ff0a00728c */ /* 0x001fc8000bf05070 */
[----:B------:R-:W-:-:S09]  /*0150*/  UISETP.NE.AND.EX UP0, UPT, UR11, URZ, UPT, UP0 ;  /* 0x000000ff0b00728c */ /* 0x000fd2000bf05300 */
[----:B-1----:R-:W-:Y:S05]  /*0160*/  BRA.U !UP0, `(.L_x_0) ;  /* 0x0000000908e47547 */ /* 0x002fea000b800000 */
[----:B------:R-:W-:Y:S01]  /*0170*/  UISETP.GE.U32.AND UP1, UPT, UR10, 0x4, UPT ;  /* 0x000000040a00788c */ /* 0x000fe2000bf26070 */
[----:B------:R-:W-:Y:S01]  /*0180*/  MOV R16, RZ ;  /* 0x000000ff00107202 */ /* 0x000fe20000000f00 */
[----:B------:R-:W-:Y:S01]  /*0190*/  ULOP3.LUT UR18, UR10, 0x3, URZ, 0xc0, !UPT ;  /* 0x000000030a127892 */ /* 0x000fe2000f8ec0ff */
[----:B------:R-:W-:Y:S01]  /*01a0*/  MOV R22, RZ ;  /* 0x000000ff00167202 */ /* 0x000fe20000000f00 */
[----:B------:R-:W-:Y:S01]  /*01b0*/  UISETP.GE.U32.AND.EX UP1, UPT, UR11, URZ, UPT, UP1 ;  /* 0x000000ff0b00728c */ /* 0x000fe2000bf26110 */
[----:B------:R-:W-:Y:S01]  /*01c0*/  MOV R15, RZ ;  /* 0x000000ff000f7202 */ /* 0x000fe20000000f00 */
[----:B------:R-:W-:Y:S01]  /*01d0*/  UISETP.NE.U32.AND UP0, UPT, UR18, URZ, UPT ;  /* 0x000000ff1200728c */ /* 0x000fe2000bf05070 */
[----:B------:R-:W-:Y:S01]  /*01e0*/  UMOV UR6, URZ ;  /* 0x000000ff00067c82 */ /* 0x000fe20008000000 */
[----:B------:R-:W-:Y:S02]  /*01f0*/  UMOV UR7, URZ ;  /* 0x000000ff00077c82 */ /* 0x000fe40008000000 */
[----:B------:R-:W-:-:S03]  /*0200*/  UISETP.NE.AND.EX UP0, UPT, URZ, URZ, UPT, UP0 ;  /* 0x000000ffff00728c */ /* 0x000fc6000bf05300 */
[----:B------:R-:W-:Y:S08]  /*0210*/  BRA.U !UP1, `(.L_x_1) ;  /* 0x0000000509787547 */ /* 0x000ff0000b800000 */
[----:B------:R-:W0:Y:S01]  /*0220*/  LDC.64 R2, c[0x0][0x380] ;  /* 0x0000e000ff027b82 */ /* 0x000e220000000a00 */
[----:B------:R-:W-:Y:S01]  /*0230*/  HFMA2 R16, -RZ, RZ, 0, 0 ;  /* 0x00000000ff107431 */ /* 0x000fe200000001ff */
[----:B------:R-:W-:Y:S01]  /*0240*/  IADD3 R13, PT, PT, R0, 0x3, RZ ;  /* 0x00000003000d7810 */ /* 0x000fe20007ffe0ff */
[----:B------:R-:W1:Y:S01]  /*0250*/  LDCU UR7, c[0x0][0x39c] ;  /* 0x00007380ff0777ac */ /* 0x000e620008000800 */
[----:B------:R-:W2:Y:S01]  /*0260*/  LDCU.64 UR16, c[0x0][0x388] ;  /* 0x00007100ff1077ac */ /* 0x000ea20008000a00 */
[----:B------:R-:W3:Y:S01]  /*0270*/  LDCU.64 UR20, c[0x0][0x388] ;  /* 0x00007100ff1477ac */ /* 0x000ee20008000a00 */
[----:B------:R-:W-:Y:S01]  /*0280*/  ULOP3.LUT UR6, UR10, 0xfffffffc, URZ, 0xc0, !UPT ;  /* 0xfffffffc0a067892 */ /* 0x000fe2000f8ec0ff */
[----:B------:R-:W-:Y:S01]  /*0290*/  UMOV UR4, URZ ;  /* 0x000000ff00047c82 */ /* 0x000fe20008000000 */
[----:B------:R-:W-:-:S10]  /*02a0*/  UMOV UR5, URZ ;  /* 0x000000ff00057c82 */ /* 0x000fd40008000000 */
.L_x_2:
[C---:B------:R-:W-:Y:S01]  /*02b0*/  IADD3 R17, PT, PT, R13.reuse, -0x3, RZ ;  /* 0xfffffffd0d117810 */ /* 0x040fe20007ffe0ff */
[----:B--2---:R-:W-:Y:S01]  /*02c0*/  IMAD.U32 R10, RZ, RZ, UR16 ;  /* 0x00000010ff0a7e24 */ /* 0x004fe2000f8e00ff */
[----:B------:R-:W-:Y:S02]  /*02d0*/  MOV R4, R12 ;  /* 0x0000000c00047202 */ /* 0x000fe40000000f00 */
[----:B------:R-:W-:Y:S02]  /*02e0*/  MOV R5, RZ ;  /* 0x000000ff00057202 */ /* 0x000fe40000000f00 */
[----:B------:R-:W-:Y:S02]  /*02f0*/  IADD3 R9, PT, PT, R13, -0x2, RZ ;  /* 0xfffffffe0d097810 */ /* 0x000fe40007ffe0ff */
[----:B------:R-:W-:Y:S01]  /*0300*/  MOV R11, UR17 ;  /* 0x00000011000b7c02 */ /* 0x000fe20008000f00 */
[----:B------:R-:W-:-:S04]  /*0310*/  IMAD.WIDE.U32 R26, R17, UR12, R4 ;  /* 0x0000000c111a7c25 */ /* 0x000fc8000f8e0004 */
[----:B------:R-:W-:Y:S01]  /*0320*/  IMAD R17, R17, UR13, R27 ;  /* 0x0000000d11117c24 */ /* 0x000fe2000f8e021b */
[----:B------:R-:W-:Y:S01]  /*0330*/  USHF.L.U32 UR8, UR4, 0x2, URZ ;  /* 0x0000000204087899 */ /* 0x000fe200080006ff */
[----:B------:R-:W-:Y:S01]  /*0340*/  IMAD.WIDE.U32 R6, R9, UR12, R4 ;  /* 0x0000000c09067c25 */ /* 0x000fe2000f8e0004 */
[----:B------:R-:W-:Y:S01]  /*0350*/  USHF.L.U64.HI UR9, UR4, 0x2, UR5 ;  /* 0x0000000204097899 */ /* 0x000fe20008010205 */
[----:B------:R2:W4:Y:S01]  /*0360*/  LDG.E R19, desc[UR14][R10.64] ;  /* 0x0000000e0a137981 */ /* 0x000522000c1e1900 */
[----:B------:R-:W-:Y:S01]  /*0370*/  ULOP3.LUT UR8, UR8, 0xfffffff0, URZ, 0xc0, !UPT ;  /* 0xfffffff008087892 */ /* 0x000fe2000f8ec0ff */
[----:B------:R-:W-:Y:S01]  /*0380*/  IMAD R21, R17, 0x3, RZ ;  /* 0x0000000311157824 */ /* 0x000fe200078e02ff */
[----:B------:R-:W-:Y:S01]  /*0390*/  IADD3 R17, PT, PT, R13, -0x1, RZ ;  /* 0xffffffff0d117810 */ /* 0x000fe20007ffe0ff */
[----:B------:R-:W-:Y:S01]  /*03a0*/  IMAD R7, R9, UR13, R7 ;  /* 0x0000000d09077c24 */ /* 0x000fe2000f8e0207 */
[----:B------:R-:W-:Y:S01]  /*03b0*/  ULOP3.LUT UR9, UR9, 0x3, URZ, 0xc0, !UPT ;  /* 0x0000000309097892 */ /* 0x000fe2000f8ec0ff */
[----:B0-----:R-:W-:Y:S01]  /*03c0*/  IMAD.WIDE.U32 R8, R6, 0x3, R2 ;  /* 0x0000000306087825 */ /* 0x001fe200078e0002 */
[----:B---3--:R-:W-:-:S03]  /*03d0*/  UIADD3 UR8, UP1, UPT, UR8, UR20, URZ ;  /* 0x0000001408087290 */ /* 0x008fc6000ff3e0ff */
[----:B------:R-:W-:Y:S01]  /*03e0*/  IMAD R23, R7, 0x3, RZ ;  /* 0x0000000307177824 */ /* 0x000fe200078e02ff */
[----:B------:R-:W-:Y:S01]  /*03f0*/  UIADD3.X UR9, UPT, UPT, UR9, UR21, URZ, UP1, !UPT ;  /* 0x0000001509097290 */ /* 0x000fe20008ffe4ff */
[----:B------:R-:W-:-:S03]  /*0400*/  IMAD.WIDE.U32 R6, R17, UR12, R4 ;  /* 0x0000000c11067c25 */ /* 0x000fc6000f8e0004 */
[----:B------:R-:W-:Y:S01]  /*0410*/  IADD3 R9, PT, PT, R9, R23, RZ ;  /* 0x0000001709097210 */ /* 0x000fe20007ffe0ff */
[----:B------:R-:W-:-:S04]  /*0420*/  IMAD.WIDE.U32 R26, R26, 0x3, R2 ;  /* 0x000000031a1a7825 */ /* 0x000fc800078e0002 */
[----:B------:R-:W-:Y:S01]  /*0430*/  IMAD R17, R17, UR13, R7 ;  /* 0x0000000d11117c24 */ /* 0x000fe2000f8e0207 */
[----:B------:R-:W3:Y:S01]  /*0440*/  LDG.E.U8 R20, desc[UR14][R8.64] ;  /* 0x0000000e08147981 */ /* 0x000ee2000c1e1100 */
[----:B------:R-:W-:Y:S02]  /*0450*/  IMAD.IADD R27, R27, 0x1, R21 ;  /* 0x000000011b1b7824 */ /* 0x000fe400078e0215 */
[----:B--2---:R-:W-:Y:S01]  /*0460*/  IMAD.WIDE.U32 R10, R13, UR12, R4 ;  /* 0x0000000c0d0a7c25 */ /* 0x004fe2000f8e0004 */
[----:B------:R-:W2:Y:S03]  /*0470*/  LDG.E.U8 R24, desc[UR14][R8.64+0x2] ;  /* 0x0000020e08187981 */ /* 0x000ea6000c1e1100 */
[----:B------:R-:W-:Y:S01]  /*0480*/  IMAD.WIDE.U32 R6, R6, 0x3, R2 ;  /* 0x0000000306067825 */ /* 0x000fe200078e0002 */
[----:B------:R-:W5:Y:S03]  /*0490*/  LDG.E.U8 R14, desc[UR14][R26.64] ;  /* 0x0000000e1a0e7981 */ /* 0x000f66000c1e1100 */
[----:B------:R-:W-:Y:S01]  /*04a0*/  IMAD R21, R17, 0x3, RZ ;  /* 0x0000000311157824 */ /* 0x000fe200078e02ff */
[----:B------:R-:W4:Y:S01]  /*04b0*/  LDG.E.U8 R18, desc[UR14][R26.64+0x2] ;  /* 0x0000020e1a127981 */ /* 0x000f22000c1e1100 */
[----:B------:R-:W-:-:S03]  /*04c0*/  IMAD R25, R13, UR13, R11 ;  /* 0x0000000d0d197c24 */ /* 0x000fc6000f8e020b */
[----:B------:R-:W4:Y:S01]  /*04d0*/  LDG.E.U8 R17, desc[UR14][R26.64+0x1] ;  /* 0x0000010e1a117981 */ /* 0x000f22000c1e1100 */
[----:B------:R-:W-:Y:S01]  /*04e0*/  IADD3 R7, PT, PT, R7, R21, RZ ;  /* 0x0000001507077210 */ /* 0x000fe20007ffe0ff */
[----:B------:R-:W-:Y:S01]  /*04f0*/  IMAD.WIDE.U32 R10, R10, 0x3, R2 ;  /* 0x000000030a0a7825 */ /* 0x000fe200078e0002 */
[----:B------:R-:W-:Y:S01]  /*0500*/  MOV R4, UR8 ;  /* 0x0000000800047c02 */ /* 0x000fe20008000f00 */
[----:B------:R-:W4:Y:S01]  /*0510*/  LDG.E.U8 R21, desc[UR14][R8.64+0x1] ;  /* 0x0000010e08157981 */ /* 0x000f22000c1e1100 */
[----:B------:R-:W-:Y:S01]  /*0520*/  MOV R5, UR9 ;  /* 0x0000000900057c02 */ /* 0x000fe20008000f00 */
[----:B------:R-:W-:Y:S02]  /*0530*/  IMAD R25, R25, 0x3, RZ ;  /* 0x0000000319197824 */ /* 0x000fe400078e02ff */
[----:B------:R-:W4:Y:S03]  /*0540*/  LDG.E.U8 R28, desc[UR14][R6.64+0x2] ;  /* 0x0000020e061c7981 */ /* 0x000f26000c1e1100 */
[----:B------:R-:W-:Y:S01]  /*0550*/  IADD3 R11, PT, PT, R11, R25, RZ ;  /* 0x000000190b0b7210 */ /* 0x000fe20007ffe0ff */
[----:B------:R-:W4:Y:S04]  /*0560*/  LDG.E.U8 R26, desc[UR14][R6.64+0x1] ;  /* 0x0000010e061a7981 */ /* 0x000f28000c1e1100 */
[----:B------:R-:W4:Y:S04]  /*0570*/  LDG.E R23, desc[UR14][R4.64+0x4] ;  /* 0x0000040e04177981 */ /* 0x000f28000c1e1900 */
[----:B------:R-:W4:Y:S04]  /*0580*/  LDG.E.U8 R27, desc[UR14][R6.64] ;  /* 0x0000000e061b7981 */ /* 0x000f28000c1e1100 */
[----:B------:R-:W4:Y:S04]  /*0590*/  LDG.E R25, desc[UR14][R4.64+0x8] ;  /* 0x0000080e04197981 */ /* 0x000f28000c1e1900 */
[----:B------:R-:W4:Y:S04]  /*05a0*/  LDG.E.U8 R8, desc[UR14][R10.64] ;  /* 0x0000000e0a087981 */ /* 0x000f28000c1e1100 */
[----:B------:R-:W4:Y:S04]  /*05b0*/  LDG.E.U8 R29, desc[UR14][R10.64+0x1] ;  /* 0x0000010e0a1d7981 */ /* 0x000f28000c1e1100 */
[----:B------:R-:W4:Y:S04]  /*05c0*/  LDG.E.U8 R9, desc[UR14][R10.64+0x2] ;  /* 0x0000020e0a097981 */ /* 0x000f28000c1e1100 */
[----:B------:R0:W4:Y:S01]  /*05d0*/  LDG.E R4, desc[UR14][R4.64+0xc] ;  /* 0x00000c0e04047981 */ /* 0x000122000c1e1900 */
[----:B------:R-:W-:-:S02]  /*05e0*/  UIADD3 UR4, UP2, UPT, UR4, 0x4, URZ ;  /* 0x0000000404047890 */ /* 0x000fc4000ff5e0ff */
[----:B------:R-:W-:Y:S02]  /*05f0*/  UIADD3 UR16, UP1, UPT, UR16, 0x10, URZ ;  /* 0x0000001010107890 */ /* 0x000fe4000ff3e0ff */
[----:B------:R-:W-:Y:S02]  /*0600*/  UIADD3.X UR5, UPT, UPT, URZ, UR5, URZ, UP2, !UPT ;  /* 0x00000005ff057290 */ /* 0x000fe400097fe4ff */
[----:B------:R-:W-:Y:S02]  /*0610*/  UIADD3 UR8, UP2, UPT, UR4, -UR6, URZ ;  /* 0x8000000604087290 */ /* 0x000fe4000ff5e0ff */
[----:B------:R-:W-:Y:S02]  /*0620*/  UIADD3.X UR17, UPT, UPT, URZ, UR17, URZ, UP1, !UPT ;  /* 0x00000011ff117290 */ /* 0x000fe40008ffe4ff */
[----:B-1----:R-:W-:Y:S02]  /*0630*/  UIADD3.X UR9, UPT, UPT, UR5, ~UR7, URZ, UP2, !UPT ;  /* 0x8000000705097290 */ /* 0x002fe400097fe4ff */
[----:B------:R-:W-:-:S04]  /*0640*/  UISETP.NE.U32.AND UP1, UPT, UR8, URZ, UPT ;  /* 0x000000ff0800728c */ /* 0x000fc8000bf25070 */
[----:B------:R-:W-:Y:S01]  /*0650*/  UISETP.NE.AND.EX UP1, UPT, UR9, URZ, UPT, UP1 ;  /* 0x000000ff0900728c */ /* 0x000fe2000bf25310 */
[----:B------:R-:W-:Y:S02]  /*0660*/  IADD3 R13, PT, PT, R13, 0x4, RZ ;  /* 0x000000040d0d7810 */ /* 0x000fe40007ffe0ff */
[----:B---3--:R-:W-:Y:S02]  /*0670*/  I2FP.F32.U32 R20, R20 ;  /* 0x0000001400147245 */ /* 0x008fe40000201000 */
[----:B--2---:R-:W-:Y:S02]  /*0680*/  I2FP.F32.U32 R24, R24 ;  /* 0x0000001800187245 */ /* 0x004fe40000201000 */
[----:B-----5:R-:W-:Y:S02]  /*0690*/  I2FP.F32.U32 R14, R14 ;  /* 0x0000000e000e7245 */ /* 0x020fe40000201000 */
[----:B----4-:R-:W-:Y:S02]  /*06a0*/  I2FP.F32.U32 R18, R18 ;  /* 0x0000001200127245 */ /* 0x010fe40000201000 */
[----:B------:R-:W-:Y:S01]  /*06b0*/  I2FP.F32.U32 R17, R17 ;  /* 0x0000001100117245 */ /* 0x000fe20000201000 */
[----:B------:R-:W-:Y:S01]  /*06c0*/  FFMA R14, R19, R14, R16 ;  /* 0x0000000e130e7223 */ /* 0x000fe20000000010 */
[----:B------:R-:W-:-:S03]  /*06d0*/  I2FP.F32.U32 R21, R21 ;  /* 0x0000001500157245 */ /* 0x000fc60000201000 */
[C---:B------:R-:W-:Y:S01]  /*06e0*/  FFMA R22, R19.reuse, R17, R22 ;  /* 0x0000001113167223 */ /* 0x040fe20000000016 */
[----:B------:R-:W-:Y:S01]  /*06f0*/  FFMA R18, R19, R18, R15 ;  /* 0x0000001213127223 */ /* 0x000fe2000000000f */
[----:B------:R-:W-:Y:S02]  /*0700*/  I2FP.F32.U32 R28, R28 ;  /* 0x0000001c001c7245 */ /* 0x000fe40000201000 */
[----:B0-----:R-:W-:Y:S01]  /*0710*/  I2FP.F32.U32 R5, R26 ;  /* 0x0000001a00057245 */ /* 0x001fe20000201000 */
[C---:B------:R-:W-:Y:S01]  /*0720*/  FFMA R22, R23.reuse, R21, R22 ;  /* 0x0000001517167223 */ /* 0x040fe20000000016 */
[C---:B------:R-:W-:Y:S01]  /*0730*/  FFMA R14, R23.reuse, R20, R14 ;  /* 0x00000014170e7223 */ /* 0x040fe2000000000e */
[----:B------:R-:W-:Y:S01]  /*0740*/  FFMA R18, R23, R24, R18 ;  /* 0x0000001817127223 */ /* 0x000fe20000000012 */
[----:B------:R-:W-:Y:S01]  /*0750*/  I2FP.F32.U32 R27, R27 ;  /* 0x0000001b001b7245 */ /* 0x000fe20000201000 */
[----:B------:R-:W-:-:S04]  /*0760*/  FFMA R5, R25, R5, R22 ;  /* 0x0000000519057223 */ /* 0x000fc80000000016 */
[C---:B------:R-:W-:Y:S01]  /*0770*/  FFMA R27, R25.reuse, R27, R14 ;  /* 0x0000001b191b7223 */ /* 0x040fe2000000000e */
[----:B------:R-:W-:Y:S01]  /*0780*/  FFMA R15, R25, R28, R18 ;  /* 0x0000001c190f7223 */ /* 0x000fe20000000012 */
[----:B------:R-:W-:Y:S02]  /*0790*/  I2FP.F32.U32 R8, R8 ;  /* 0x0000000800087245 */ /* 0x000fe40000201000 */
[----:B------:R-:W-:Y:S02]  /*07a0*/  I2FP.F32.U32 R22, R29 ;  /* 0x0000001d00167245 */ /* 0x000fe40000201000 */
[----:B------:R-:W-:Y:S01]  /*07b0*/  I2FP.F32.U32 R6, R9 ;  /* 0x0000000900067245 */ /* 0x000fe20000201000 */
[C---:B------:R-:W-:Y:S02]  /*07c0*/  FFMA R16, R4.reuse, R8, R27 ;  /* 0x0000000804107223 */ /* 0x040fe4000000001b */
[C---:B------:R-:W-:Y:S02]  /*07d0*/  FFMA R22, R4.reuse, R22, R5 ;  /* 0x0000001604167223 */ /* 0x040fe40000000005 */
[----:B------:R-:W-:Y:S01]  /*07e0*/  FFMA R15, R4, R6, R15 ;  /* 0x00000006040f7223 */ /* 0x000fe2000000000f */
[----:B------:R-:W-:Y:S06]  /*07f0*/  BRA.U UP1, `(.L_x_2) ;  /* 0xfffffff901ac7547 */ /* 0x000fec000b83ffff */
.L_x_1:
[----:B------:R-:W-:Y:S05]  /*0800*/  BRA.U !UP0, `(.L_x_0) ;  /* 0x00000005083c7547 */ /* 0x000fea000b800000 */
[----:B------:R-:W-:Y:S02]  /*0810*/  UISETP.NE.U32.AND UP1, UPT, UR18, 0x1, UPT ;  /* 0x000000011200788c */ /* 0x000fe4000bf25070 */
[----:B------:R-:W-:Y:S02]  /*0820*/  ULOP3.LUT UR4, UR10, 0x1, URZ, 0xc0, !UPT ;  /* 0x000000010a047892 */ /* 0x000fe4000f8ec0ff */
[----:B------:R-:W-:Y:S02]  /*0830*/  UISETP.NE.AND.EX UP1, UPT, URZ, URZ, UPT, UP1 ;  /* 0x000000ffff00728c */ /* 0x000fe4000bf25310 */
[----:B------:R-:W-:-:S04]  /*0840*/  UISETP.NE.U32.AND UP0, UPT, UR4, 0x1, UPT ;  /* 0x000000010400788c */ /* 0x000fc8000bf05070 */
[----:B------:R-:W-:-:S03]  /*0850*/  UISETP.NE.U32.AND.EX UP0, UPT, URZ, URZ, UPT, UP0 ;  /* 0x000000ffff00728c */ /* 0x000fc6000bf05100 */
[----:B------:R-:W-:Y:S08]  /*0860*/  BRA.U !UP1, `(.L_x_3) ;  /* 0x0000000109c47547 */ /* 0x000ff0000b800000 */
[----:B------:R-:W0:Y:S01]  /*0870*/  LDC.64 R2, c[0x0][0x380] ;  /* 0x0000e000ff027b82 */ /* 0x000e220000000a00 */
[----:B------:R-:W1:Y:S01]  /*0880*/  LDCU.64 UR8, c[0x0][0x388] ;  /* 0x00007100ff0877ac */ /* 0x000e620008000a00 */
[----:B------:R-:W-:Y:S02]  /*0890*/  HFMA2 R13, -RZ, RZ, 0, 0 ;  /* 0x00000000ff0d7431 */ /* 0x000fe400000001ff */
[----:B------:R-:W-:Y:S01]  /*08a0*/  VIADD R7, R0, UR6 ;  /* 0x0000000600077c36 */ /* 0x000fe20008000000 */
[----:B------:R-:W-:Y:S02]  /*08b0*/  USHF.L.U32 UR4, UR6, 0x2, URZ ;  /* 0x0000000206047899 */ /* 0x000fe400080006ff */
[----:B------:R-:W-:Y:S02]  /*08c0*/  USHF.L.U64.HI UR5, UR6, 0x2, UR7 ;  /* 0x0000000206057899 */ /* 0x000fe40008010207 */
[C---:B------:R-:W-:Y:S01]  /*08d0*/  IADD3 R9, PT, PT, R7.reuse, 0x1, RZ ;  /* 0x0000000107097810 */ /* 0x040fe20007ffe0ff */
[----:B------:R-:W-:-:S04]  /*08e0*/  IMAD.WIDE.U32 R4, R7, UR12, R12 ;  /* 0x0000000c07047c25 */ /* 0x000fc8000f8e000c */
[----:B------:R-:W-:Y:S02]  /*08f0*/  IMAD R8, R7, UR13, R5 ;  /* 0x0000000d07087c24 */ /* 0x000fe4000f8e0205 */
[C---:B------:R-:W-:Y:S01]  /*0900*/  IMAD.WIDE.U32 R6, R9.reuse, UR12, R12 ;  /* 0x0000000c09067c25 */ /* 0x040fe2000f8e000c */
[----:B-1----:R-:W-:Y:S02]  /*0910*/  UIADD3 UR7, UP1, UPT, UR4, UR8, URZ ;  /* 0x0000000804077290 */ /* 0x002fe4000ff3e0ff */
[----:B------:R-:W-:Y:S01]  /*0920*/  ULOP3.LUT UR4, UR4, 0xfffffffc, URZ, 0xc0, !UPT ;  /* 0xfffffffc04047892 */ /* 0x000fe2000f8ec0ff */
[----:B------:R-:W-:Y:S01]  /*0930*/  IMAD R11, R8, 0x3, RZ ;  /* 0x00000003080b7824 */ /* 0x000fe200078e02ff */
[----:B------:R-:W-:Y:S01]  /*0940*/  UIADD3.X UR10, UPT, UPT, UR5, UR9, URZ, UP1, !UPT ;  /* 0x00000009050a7290 */ /* 0x000fe20008ffe4ff */
[----:B0-----:R-:W-:Y:S01]  /*0950*/  IMAD.WIDE.U32 R4, R4, 0x3, R2 ;  /* 0x0000000304047825 */ /* 0x001fe200078e0002 */
[----:B------:R-:W-:Y:S02]  /*0960*/  ULOP3.LUT UR5, UR5, 0x3, URZ, 0xc0, !UPT ;  /* 0x0000000305057892 */ /* 0x000fe4000f8ec0ff */
[----:B------:R-:W-:Y:S01]  /*0970*/  UIADD3 UR4, UP1, UPT, UR4, UR8, URZ ;  /* 0x0000000804047290 */ /* 0x000fe2000ff3e0ff */
[----:B------:R-:W-:Y:S01]  /*0980*/  IMAD R9, R9, UR13, R7 ;  /* 0x0000000d09097c24 */ /* 0x000fe2000f8e0207 */
[----:B------:R-:W-:Y:S01]  /*0990*/  IADD3 R5, PT, PT, R5, R11, RZ ;  /* 0x0000000b05057210 */ /* 0x000fe20007ffe0ff */
[----:B------:R-:W-:Y:S01]  /*09a0*/  IMAD.WIDE.U32 R2, R6, 0x3, R2 ;  /* 0x0000000306027825 */ /* 0x000fe200078e0002 */
[----:B------:R-:W-:Y:S01]  /*09b0*/  MOV R7, UR10 ;  /* 0x0000000a00077c02 */ /* 0x000fe20008000f00 */
[----:B------:R-:W-:Y:S01]  /*09c0*/  UIADD3.X UR5, UPT, UPT, UR5, UR9, URZ, UP1, !UPT ;  /* 0x0000000905057290 */ /* 0x000fe20008ffe4ff */
[----:B------:R-:W-:Y:S01]  /*09d0*/  MOV R6, UR7 ;  /* 0x0000000700067c02 */ /* 0x000fe20008000f00 */
[----:B------:R-:W-:Y:S01]  /*09e0*/  IMAD R9, R9, 0x3, RZ ;  /* 0x0000000309097824 */ /* 0x000fe200078e02ff */
[----:B------:R-:W2:Y:S04]  /*09f0*/  LDG.E.U8 R11, desc[UR14][R4.64+0x1] ;  /* 0x0000010e040b7981 */ /* 0x000ea8000c1e1100 */
[----:B------:R-:W-:Y:S01]  /*0a00*/  IADD3 R3, PT, PT, R3, R9, RZ ;  /* 0x0000000903037210 */ /* 0x000fe20007ffe0ff */
[----:B------:R-:W3:Y:S01]  /*0a10*/  LDG.E.U8 R10, desc[UR14][R4.64] ;  /* 0x0000000e040a7981 */ /* 0x000ee2000c1e1100 */
[----:B------:R-:W-:-:S03]  /*0a20*/  IMAD.U32 R9, RZ, RZ, UR5 ;  /* 0x00000005ff097e24 */ /* 0x000fc6000f8e00ff */
[----:B------:R-:W4:Y:S01]  /*0a30*/  LDG.E.U8 R13, desc[UR14][R4.64+0x2] ;  /* 0x0000020e040d7981 */ /* 0x000f22000c1e1100 */
[----:B------:R-:W-:-:S03]  /*0a40*/  MOV R8, UR4 ;  /* 0x0000000400087c02 */ /* 0x000fc60008000f00 */
[----:B------:R-:W5:Y:S04]  /*0a50*/  LDG.E R7, desc[UR14][R6.64] ;  /* 0x0000000e06077981 */ /* 0x000f68000c1e1900 */
[----:B------:R-:W5:Y:S04]  /*0a60*/  LDG.E.U8 R14, desc[UR14][R2.64] ;  /* 0x0000000e020e7981 */ /* 0x000f68000c1e1100 */
[----:B------:R-:W5:Y:S04]  /*0a70*/  LDG.E.U8 R17, desc[UR14][R2.64+0x1] ;  /* 0x0000010e02117981 */ /* 0x000f68000c1e1100 */
[----:B------:R-:W5:Y:S04]  /*0a80*/  LDG.E.U8 R18, desc[UR14][R2.64+0x2] ;  /* 0x0000020e02127981 */ /* 0x000f68000c1e1100 */
[----:B------:R-:W5:Y:S01]  /*0a90*/  LDG.E R9, desc[UR14][R8.64+0x4] ;  /* 0x0000040e08097981 */ /* 0x000f62000c1e1900 */
[----:B------:R-:W-:Y:S01]  /*0aa0*/  UIADD3 UR6, UPT, UPT, UR6, 0x2, URZ ;  /* 0x0000000206067890 */ /* 0x000fe2000fffe0ff */
[----:B------:R-:W-:Y:S01]  /*0ab0*/  UMOV UR7, URZ ;  /* 0x000000ff00077c82 */ /* 0x000fe20008000000 */
[----:B--2---:R-:W-:-:S02]  /*0ac0*/  I2FP.F32.U32 R11, R11 ;  /* 0x0000000b000b7245 */ /* 0x004fc40000201000 */
[----:B---3--:R-:W-:Y:S02]  /*0ad0*/  I2FP.F32.U32 R10, R10 ;  /* 0x0000000a000a7245 */ /* 0x008fe40000201000 */
[----:B----4-:R-:W-:Y:S01]  /*0ae0*/  I2FP.F32.U32 R4, R13 ;  /* 0x0000000d00047245 */ /* 0x010fe20000201000 */
[C---:B-----5:R-:W-:Y:S02]  /*0af0*/  FFMA R11, R7.reuse, R11, R22 ;  /* 0x0000000b070b7223 */ /* 0x060fe40000000016 */
[C---:B------:R-:W-:Y:S02]  /*0b00*/  FFMA R10, R7.reuse, R10, R16 ;  /* 0x0000000a070a7223 */ /* 0x040fe40000000010 */
[----:B------:R-:W-:Y:S01]  /*0b10*/  FFMA R4, R7, R4, R15 ;  /* 0x0000000407047223 */ /* 0x000fe2000000000f */
[----:B------:R-:W-:Y:S02]  /*0b20*/  I2FP.F32.U32 R14, R14 ;  /* 0x0000000e000e7245 */ /* 0x000fe40000201000 */
[----:B------:R-:W-:-:S02]  /*0b30*/  I2FP.F32.U32 R22, R17 ;  /* 0x0000001100167245 */ /* 0x000fc40000201000 */
[----:B------:R-:W-:Y:S01]  /*0b40*/  I2FP.F32.U32 R5, R18 ;  /* 0x0000001200057245 */ /* 0x000fe20000201000 */
[C---:B------:R-:W-:Y:S02]  /*0b50*/  FFMA R16, R9.reuse, R14, R10 ;  /* 0x0000000e09107223 */ /* 0x040fe4000000000a */
[C---:B------:R-:W-:Y:S02]  /*0b60*/  FFMA R22, R9.reuse, R22, R11 ;  /* 0x0000001609167223 */ /* 0x040fe4000000000b */
[----:B------:R-:W-:-:S07]  /*0b70*/  FFMA R15, R9, R5, R4 ;  /* 0x00000005090f7223 */ /* 0x000fce0000000004 */
.L_x_3:
[----:B------:R-:W-:Y:S05]  /*0b80*/  BRA.U UP0, `(.L_x_0) ;  /* 0x00000001005c7547 */ /* 0x000fea000b800000 */
[----:B------:R-:W0:Y:S01]  /*0b90*/  LDC.64 R4, c[0x0][0x380] ;  /* 0x0000e000ff047b82 */ /* 0x000e220000000a00 */
[----:B------:R-:W1:Y:S01]  /*0ba0*/  LDCU.64 UR4, c[0x0][0x388] ;  /* 0x00007100ff0477ac */ /* 0x000e620008000a00 */
[----:B------:R-:W-:Y:S01]  /*0bb0*/  HFMA2 R13, -RZ, RZ, 0, 0 ;  /* 0x00000000ff0d7431 */ /* 0x000fe200000001ff */
[----:B------:R-:W-:-:S05]  /*0bc0*/  IADD3 R7, PT, PT, R0, UR6, RZ ;  /* 0x0000000600077c10 */ /* 0x000fca000fffe0ff */
[----:B------:R-:W-:-:S04]  /*0bd0*/  IMAD.WIDE.U32 R2, R7, UR12, R12 ;  /* 0x0000000c07027c25 */ /* 0x000fc8000f8e000c */
[----:B------:R-:W-:Y:S01]  /*0be0*/  IMAD R7, R7, UR13, R3 ;  /* 0x0000000d07077c24 */ /* 0x000fe2000f8e0203 */
[----:B-1----:R-:W-:-:S03]  /*0bf0*/  ULEA UR4, UP0, UR6, UR4, 0x2 ;  /* 0x0000000406047291 */ /* 0x002fc6000f8010ff */
[----:B------:R-:W-:Y:S01]  /*0c00*/  IMAD R7, R7, 0x3, RZ ;  /* 0x0000000307077824 */ /* 0x000fe200078e02ff */
[----:B------:R-:W-:Y:S01]  /*0c10*/  ULEA.HI.X UR6, UR6, UR5, UR7, 0x2, UP0 ;  /* 0x0000000506067291 */ /* 0x000fe200080f1407 */
[----:B0-----:R-:W-:Y:S01]  /*0c20*/  IMAD.WIDE.U32 R2, R2, 0x3, R4 ;  /* 0x0000000302027825 */ /* 0x001fe200078e0004 */
[----:B------:R-:W-:-:S04]  /*0c30*/  MOV R4, UR4 ;  /* 0x0000000400047c02 */ /* 0x000fc80008000f00 */
[----:B------:R-:W-:Y:S02]  /*0c40*/  IADD3 R3, PT, PT, R3, R7, RZ ;  /* 0x0000000703037210 */ /* 0x000fe40007ffe0ff */
[----:B------:R-:W-:-:S03]  /*0c50*/  MOV R5, UR6 ;  /* 0x0000000600057c02 */ /* 0x000fc60008000f00 */
[----:B------:R-:W2:Y:S04]  /*0c60*/  LDG.E.U8 R6, desc[UR14][R2.64] ;  /* 0x0000000e02067981 */ /* 0x000ea8000c1e1100 */
[----:B------:R-:W3:Y:S04]  /*0c70*/  LDG.E.U8 R7, desc[UR14][R2.64+0x1] ;  /* 0x0000010e02077981 */ /* 0x000ee8000c1e1100 */
[----:B------:R-:W4:Y:S04]  /*0c80*/  LDG.E.U8 R8, desc[UR14][R2.64+0x2] ;  /* 0x0000020e02087981 */ /* 0x000f28000c1e1100 */
[----:B------:R-:W5:Y:S01]  /*0c90*/  LDG.E R5, desc[UR14][R4.64] ;  /* 0x0000000e04057981 */ /* 0x000f62000c1e1900 */
[----:B--2---:R-:W-:-:S02]  /*0ca0*/  I2FP.F32.U32 R6, R6 ;  /* 0x0000000600067245 */ /* 0x004fc40000201000 */
[----:B---3--:R-:W-:Y:S02]  /*0cb0*/  I2FP.F32.U32 R7, R7 ;  /* 0x0000000700077245 */ /* 0x008fe40000201000 */
[----:B----4-:R-:W-:Y:S01]  /*0cc0*/  I2FP.F32.U32 R8, R8 ;  /* 0x0000000800087245 */ /* 0x010fe20000201000 */
[C---:B-----5:R-:W-:Y:S02]  /*0cd0*/  FFMA R16, R5.reuse, R6, R16 ;  /* 0x0000000605107223 */ /* 0x060fe40000000010 */
[C---:B------:R-:W-:Y:S02]  /*0ce0*/  FFMA R22, R5.reuse, R7, R22 ;  /* 0x0000000705167223 */ /* 0x040fe40000000016 */
[----:B------:R-:W-:-:S07]  /*0cf0*/  FFMA R15, R5, R8, R15 ;  /* 0x00000008050f7223 */ /* 0x000fce000000000f */
.L_x_0:
[----:B------:R-:W0:Y:S01]  /*0d00*/  LDC.64 R4, c[0x0][0x390] ;  /* 0x0000e400ff047b82 */ /* 0x000e220000000a00 */
[----:B------:R-:W-:Y:S01]  /*0d10*/  MOV R13, RZ ;  /* 0x000000ff000d7202 */ /* 0x000fe20000000f00 */
[----:B------:R-:W1:Y:S02]  /*0d20*/  F2I.TRUNC.NTZ R7, R16 ;  /* 0x0000001000077305 */ /* 0x000e64000020f100 */
[----:B------:R-:W-:-:S06]  /*0d30*/  IMAD.WIDE.U32 R2, R0, UR12, R12 ;  /* 0x0000000c00027c25 */ /* 0x000fcc000f8e000c */
[----:B------:R-:W2:Y:S01]  /*0d40*/  F2I.TRUNC.NTZ R9, R22 ;  /* 0x0000001600097305 */ /* 0x000ea2000020f100 */
[----:B------:R-:W-:-:S07]  /*0d50*/  IMAD R0, R0, UR13, R3 ;  /* 0x0000000d00007c24 */ /* 0x000fce000f8e0203 */
[----:B------:R-:W3:Y:S01]  /*0d60*/  F2I.TRUNC.NTZ R15, R15 ;  /* 0x0000000f000f7305 */ /* 0x000ee2000020f100 */
[----:B0-----:R-:W-:-:S04]  /*0d70*/  IMAD.WIDE.U32 R2, R2, 0x3, R4 ;  /* 0x0000000302027825 */ /* 0x001fc800078e0004 */
[----:B------:R-:W-:-:S05]  /*0d80*/  IMAD R5, R0, 0x3, RZ ;  /* 0x0000000300057824 */ /* 0x000fca00078e02ff */
[----:B------:R-:W-:-:S05]  /*0d90*/  IADD3 R3, PT, PT, R3, R5, RZ ;  /* 0x0000000503037210 */ /* 0x000fca0007ffe0ff */
[----:B-1----:R-:W-:Y:S04]  /*0da0*/  STG.E.U8 desc[UR14][R2.64], R7 ;  /* 0x0000000702007986 */ /* 0x002fe8000c10110e */
[----:B--2---:R-:W-:Y:S04]  /*0db0*/  STG.E.U8 desc[UR14][R2.64+0x1], R9 ;  /* 0x0000010902007986 */ /* 0x004fe8000c10110e */
[----:B---3--:R-:W-:Y:S01]  /*0dc0*/  STG.E.U8 desc[UR14][R2.64+0x2], R15 ;  /* 0x0000020f02007986 */ /* 0x008fe2000c10110e */
[----:B------:R-:W-:Y:S05]  /*0dd0*/  EXIT ;  /* 0x000000000000794d */ /* 0x000fea0003800000 */
.L_x_4:
[----:B------:R-:W-:-:S00]  /*0de0*/  BRA `(.L_x_4) ;  /* 0xfffffffc00fc7947 */ /* 0x000fc0000383ffff */
[----:B------:R-:W-:-:S00]  /*0df0*/  NOP ;  /* 0x0000000000007918 */ /* 0x000fc00000000000 */
        /* <DEDUP_REMOVED lines=8> */
.L_x_10:


//--------------------- .text._Z19Convolution_image_xPhPfS_mmm --------------------------
	.section	.text._Z19Convolution_image_xPhPfS_mmm,"ax",@progbits
	.align	128
        .global         _Z19Convolution_image_xPhPfS_mmm
        .type           _Z19Convolution_image_xPhPfS_mmm,@function
        .size           _Z19Convolution_image_xPhPfS_mmm,(.L_x_11 - _Z19Convolution_image_xPhPfS_mmm)
        .other          _Z19Convolution_image_xPhPfS_mmm,@"STO_CUDA_ENTRY STV_DEFAULT"
_Z19Convolution_image_xPhPfS_mmm:
.text._Z19Convolution_image_xPhPfS_mmm:
        /* <DEDUP_REMOVED lines=16> */
[----:B------:R-:W-:Y:S02]  /*0100*/  HFMA2 R19, -RZ, RZ, 0, 0 ;  /* 0x00000000ff137431 */ /* 0x000fe400000001ff */
[----:B------:R-:W-:Y:S01]  /*0110*/  IMAD.MOV.U32 R24, RZ, RZ, RZ ;  /* 0x000000ffff187224 */ /* 0x000fe200078e00ff */
[----:B------:R-:W-:Y:S01]  /*0120*/  MOV R20, RZ ;  /* 0x000000ff00147202 */ /* 0x000fe20000000f00 */
[----:B------:R-:W1:Y:S01]  /*0130*/  LDCU.64 UR14, c[0x0][0x358] ;  /* 0x00006b00ff0e77ac */ /* 0x000e620008000a00 */
[----:B0-----:R-:W-:-:S04]  /*0140*/  UISETP.NE.U32.AND UP0, UPT, UR8, URZ, UPT ;  /* 0x000000ff0800728c */ /* 0x001fc8000bf05070 */
[----:B------:R-:W-:-:S09]  /*0150*/  UISETP.NE.AND.EX UP0, UPT, UR9, URZ, UPT, UP0 ;  /* 0x000000ff0900728c */ /* 0x000fd2000bf05300 */
[----:B-1----:R-:W-:Y:S05]  /*0160*/  BRA.U !UP0, `(.L_x_5) ;  /* 0x0000000908987547 */ /* 0x002fea000b800000 */
[----:B------:R-:W-:Y:S01]  /*0170*/  UIADD3 UR4, UP0, UPT, UR12, UR8, URZ ;  /* 0x000000080c047290 */ /* 0x000fe2000ff1e0ff */
[----:B------:R-:W-:Y:S01]  /*0180*/  IMAD.MOV.U32 R20, RZ, RZ, RZ ;  /* 0x000000ffff147224 */ /* 0x000fe200078e00ff */
[----:B------:R-:W-:Y:S01]  /*0190*/  UISETP.GE.U32.AND UP1, UPT, UR8, 0x4, UPT ;  /* 0x000000040800788c */ /* 0x000fe2000bf26070 */
[----:B------:R-:W-:Y:S01]  /*01a0*/  MOV R24, RZ ;  /* 0x000000ff00187202 */ /* 0x000fe20000000f00 */
[----:B------:R-:W-:Y:S01]  /*01b0*/  UIADD3 UR4, UP2, UPT, UR4, -0x1, URZ ;  /* 0xffffffff04047890 */ /* 0x000fe2000ff5e0ff */
[----:B------:R-:W-:Y:S01]  /*01c0*/  IMAD.MOV.U32 R19, RZ, RZ, RZ ;  /* 0x000000ffff137224 */ /* 0x000fe200078e00ff */
[----:B------:R-:W-:Y:S02]  /*01d0*/  UISETP.GE.U32.AND.EX UP1, UPT, UR9, URZ, UPT, UP1 ;  /* 0x000000ff0900728c */ /* 0x000fe4000bf26110 */
[----:B------:R-:W-:Y:S02]  /*01e0*/  UIADD3.X UR6, UPT, UPT, UR13, -0x1, UR9, UP2, UP0 ;  /* 0xffffffff0d067890 */ /* 0x000fe400097e0409 */
[----:B------:R-:W-:Y:S01]  /*01f0*/  ULOP3.LUT UR10, UR8, 0x3, URZ, 0xc0, !UPT ;  /* 0x00000003080a7892 */ /* 0x000fe2000f8ec0ff */
[C---:B------:R-:W-:Y:S01]  /*0200*/  IMAD.WIDE.U32 R4, R9.reuse, UR4, RZ ;  /* 0x0000000409047c25 */ /* 0x040fe2000f8e00ff */
[----:B------:R-:W-:Y:S01]  /*0210*/  UMOV UR4, URZ ;  /* 0x000000ff00047c82 */ /* 0x000fe20008000000 */
[----:B------:R-:W-:Y:S01]  /*0220*/  UMOV UR5, URZ ;  /* 0x000000ff00057c82 */ /* 0x000fe20008000000 */
[----:B------:R-:W-:Y:S01]  /*0230*/  UISETP.NE.U32.AND UP0, UPT, UR10, URZ, UPT ;  /* 0x000000ff0a00728c */ /* 0x000fe2000bf05070 */
[----:B------:R-:W-:Y:S01]  /*0240*/  IMAD R7, R9, UR6, RZ ;  /* 0x0000000609077c24 */ /* 0x000fe2000f8e02ff */
[----:B------:R-:W-:-:S02]  /*0250*/  IADD3 R0, P0, PT, R2, R4, RZ ;  /* 0x0000000402007210 */ /* 0x000fc40007f1e0ff */
[----:B------:R-:W-:Y:S02]  /*0260*/  UISETP.NE.AND.EX UP0, UPT, URZ, URZ, UPT, UP0 ;  /* 0x000000ffff00728c */ /* 0x000fe4000bf05300 */
[----:B------:R-:W-:Y:S01]  /*0270*/  IADD3 R8, PT, PT, R5, R7, RZ ;  /* 0x0000000705087210 */ /* 0x000fe20007ffe0ff */
[----:B------:R-:W-:Y:S08]  /*0280*/  BRA.U !UP1, `(.L_x_6) ;  /* 0x0000000509187547 */ /* 0x000ff0000b800000 */
[----:B------:R-:W0:Y:S01]  /*0290*/  LDCU.128 UR16, c[0x0][0x380] ;  /* 0x00007000ff1077ac */ /* 0x000e220008000c00 */
[----:B------:R-:W-:-:S04]  /*02a0*/  IMAD.WIDE.U32 R6, R2, 0x3, RZ ;  /* 0x0000000302067825 */ /* 0x000fc800078e00ff */
[----:B------:R-:W-:Y:S01]  /*02b0*/  HFMA2 R20, -RZ, RZ, 0, 0 ;  /* 0x00000000ff147431 */ /* 0x000fe200000001ff */
[----:B------:R-:W-:Y:S01]  /*02c0*/  UMOV UR4, URZ ;  /* 0x000000ff00047c82 */ /* 0x000fe20008000000 */
[----:B------:R-:W1:Y:S01]  /*02d0*/  LDCU UR5, c[0x0][0x39c] ;  /* 0x00007380ff0577ac */ /* 0x000e620008000800 */
[----:B------:R-:W-:Y:S01]  /*02e0*/  VIADD R7, R7, UR4 ;  /* 0x0000000407077c36 */ /* 0x000fe20008000000 */
[----:B------:R-:W-:Y:S01]  /*02f0*/  ULOP3.LUT UR4, UR8, 0xfffffffc, URZ, 0xc0, !UPT ;  /* 0xfffffffc08047892 */ /* 0x000fe2000f8ec0ff */
[----:B------:R-:W-:-:S03]  /*0300*/  IMAD.WIDE.U32 R4, R4, 0x3, R6 ;  /* 0x0000000304047825 */ /* 0x000fc600078e0006 */
[----:B0-----:R-:W-:Y:S01]  /*0310*/  IADD3 R25, P1, PT, R4, UR16, RZ ;  /* 0x0000001004197c10 */ /* 0x001fe2000ff3e0ff */
[----:B------:R-:W-:Y:S01]  /*0320*/  IMAD R4, R8, 0x3, RZ ;  /* 0x0000000308047824 */ /* 0x000fe200078e02ff */
[----:B------:R-:W-:Y:S02]  /*0330*/  UIADD3 UR6, UP1, UPT, UR18, 0x8, URZ ;  /* 0x0000000812067890 */ /* 0x000fe4000ff3e0ff */
[----:B------:R-:W-:Y:S02]  /*0340*/  IADD3 R25, P2, PT, R25, 0x5, RZ ;  /* 0x0000000519197810 */ /* 0x000fe40007f5e0ff */
[----:B------:R-:W-:Y:S01]  /*0350*/  IADD3.X R4, PT, PT, R5, UR17, R4, P1, !PT ;  /* 0x0000001105047c10 */ /* 0x000fe20008ffe404 */
[----:B------:R-:W-:Y:S01]  /*0360*/  UIADD3.X UR7, UPT, UPT, URZ, UR19, URZ, UP1, !UPT ;  /* 0x00000013ff077290 */ /* 0x000fe20008ffe4ff */
[----:B------:R-:W-:Y:S01]  /*0370*/  IMAD.U32 R6, RZ, RZ, UR6 ;  /* 0x00000006ff067e24 */ /* 0x000fe2000f8e00ff */
[----:B------:R-:W-:Y:S02]  /*0380*/  UMOV UR6, UR4 ;  /* 0x0000000400067c82 */ /* 0x000fe40008000000 */
[----:B------:R-:W-:-:S02]  /*0390*/  IMAD.X R10, RZ, RZ, R4, P2 ;  /* 0x000000ffff0a7224 */ /* 0x000fc400010e0604 */
[----:B------:R-:W-:Y:S01]  /*03a0*/  MOV R7, UR7 ;  /* 0x0000000700077c02 */ /* 0x000fe20008000f00 */
[----:B-1----:R-:W-:-:S06]  /*03b0*/  UMOV UR7, UR5 ;  /* 0x0000000500077c82 */ /* 0x002fcc0008000000 */
.L_x_7:
[----:B------:R-:W-:Y:S01]  /*03c0*/  MOV R4, R25 ;  /* 0x0000001900047202 */ /* 0x000fe20000000f00 */
[----:B------:R-:W-:Y:S01]  /*03d0*/  IMAD.MOV.U32 R5, RZ, RZ, R10 ;  /* 0x000000ffff057224 */ /* 0x000fe200078e000a */
[----:B------:R-:W2:Y:S04]  /*03e0*/  LDG.E R25, desc[UR14][R6.64+-0x8] ;  /* 0xfffff80e06197981 */ /* 0x000ea8000c1e1900 */
[----:B------:R-:W3:Y:S04]  /*03f0*/  LDG.E.U8 R12, desc[UR14][R4.64+-0x5] ;  /* 0xfffffb0e040c7981 */ /* 0x000ee8000c1e1100 */
[----:B------:R-:W4:Y:S04]  /*0400*/  LDG.E.U8 R26, desc[UR14][R4.64+-0x4] ;  /* 0xfffffc0e041a7981 */ /* 0x000f28000c1e1100 */
[----:B------:R-:W5:Y:S04]  /*0410*/  LDG.E.U8 R27, desc[UR14][R4.64+-0x3] ;  /* 0xfffffd0e041b7981 */ /* 0x000f68000c1e1100 */
[----:B------:R-:W5:Y:S04]  /*0420*/  LDG.E.U8 R10, desc[UR14][R4.64+-0x2] ;  /* 0xfffffe0e040a7981 */ /* 0x000f68000c1e1100 */
[----:B------:R-:W5:Y:S04]  /*0430*/  LDG.E.U8 R14, desc[UR14][R4.64+-0x1] ;  /* 0xffffff0e040e7981 */ /* 0x000f68000c1e1100 */
[----:B------:R-:W5:Y:S04]  /*0440*/  LDG.E R17, desc[UR14][R6.64+-0x4] ;  /* 0xfffffc0e06117981 */ /* 0x000f68000c1e1900 */
[----:B------:R-:W5:Y:S04]  /*0450*/  LDG.E.U8 R11, desc[UR14][R4.64] ;  /* 0x0000000e040b7981 */ /* 0x000f68000c1e1100 */
[----:B------:R-:W5:Y:S04]  /*0460*/  LDG.E.U8 R16, desc[UR14][R4.64+0x2] ;  /* 0x0000020e04107981 */ /* 0x000f68000c1e1100 */
[----:B------:R-:W5:Y:S04]  /*0470*/  LDG.E.U8 R18, desc[UR14][R4.64+0x1] ;  /* 0x0000010e04127981 */ /* 0x000f68000c1e1100 */
[----:B------:R-:W5:Y:S04]  /*0480*/  LDG.E.U8 R15, desc[UR14][R4.64+0x3] ;  /* 0x0000030e040f7981 */ /* 0x000f68000c1e1100 */
[----:B------:R-:W5:Y:S04]  /*0490*/  LDG.E R13, desc[UR14][R6.64] ;  /* 0x0000000e060d7981 */ /* 0x000f68000c1e1900 */
[----:B------:R-:W5:Y:S04]  /*04a0*/  LDG.E.U8 R21, desc[UR14][R4.64+0x5] ;  /* 0x0000050e04157981 */ /* 0x000f68000c1e1100 */
[----:B------:R-:W5:Y:S04]  /*04b0*/  LDG.E.U8 R22, desc[UR14][R4.64+0x4] ;  /* 0x0000040e04167981 */ /* 0x000f68000c1e1100 */
[----:B------:R-:W5:Y:S01]  /*04c0*/  LDG.E.U8 R23, desc[UR14][R4.64+0x6] ;  /* 0x0000060e04177981 */ /* 0x000f62000c1e1100 */
[----:B---3--:R-:W-:-:S05]  /*04d0*/  I2FP.F32.U32 R12, R12 ;  /* 0x0000000c000c7245 */ /* 0x008fca0000201000 */
[C---:B--2---:R-:W-:Y:S02]  /*04e0*/  FFMA R20, R25.reuse, R12, R20 ;  /* 0x0000000c19147223 */ /* 0x044fe40000000014 */
[----:B------:R0:W2:Y:S01]  /*04f0*/  LDG.E R12, desc[UR14][R6.64+0x4] ;  /* 0x0000040e060c7981 */ /* 0x0000a2000c1e1900 */
[----:B----4-:R-:W-:Y:S02]  /*0500*/  I2FP.F32.U32 R26, R26 ;  /* 0x0000001a001a7245 */ /* 0x010fe40000201000 */
[----:B-----5:R-:W-:Y:S01]  /*0510*/  I2FP.F32.U32 R28, R27 ;  /* 0x0000001b001c7245 */ /* 0x020fe20000201000 */
[----:B------:R-:W-:Y:S02]  /*0520*/  UIADD3 UR6, UP1, UPT, UR6, -0x4, URZ ;  /* 0xfffffffc06067890 */ /* 0x000fe4000ff3e0ff */
[C---:B------:R-:W-:Y:S02]  /*0530*/  FFMA R24, R25.reuse, R26, R24 ;  /* 0x0000001a19187223 */ /* 0x040fe40000000018 */
[----:B------:R-:W-:Y:S01]  /*0540*/  FFMA R26, R25, R28, R19 ;  /* 0x0000001c191a7223 */ /* 0x000fe20000000013 */
[----:B------:R-:W-:Y:S01]  /*0550*/  I2FP.F32.U32 R19, R10 ;  /* 0x0000000a00137245 */ /* 0x000fe20000201000 */
[----:B------:R-:W-:Y:S01]  /*0560*/  UIADD3.X UR7, UPT, UPT, UR7, -0x1, URZ, UP1, !UPT ;  /* 0xffffffff07077890 */ /* 0x000fe20008ffe4ff */
[----:B------:R-:W-:Y:S01]  /*0570*/  I2FP.F32.U32 R27, R14 ;  /* 0x0000000e001b7245 */ /* 0x000fe20000201000 */
[----:B------:R-:W-:-:S02]  /*0580*/  UISETP.NE.U32.AND UP1, UPT, UR6, URZ, UPT ;  /* 0x000000ff0600728c */ /* 0x000fc4000bf25070 */
[C---:B------:R-:W-:Y:S01]  /*0590*/  FFMA R20, R17.reuse, R19, R20 ;  /* 0x0000001311147223 */ /* 0x040fe20000000014 */
[----:B------:R-:W-:Y:S01]  /*05a0*/  I2FP.F32.U32 R11, R11 ;  /* 0x0000000b000b7245 */ /* 0x000fe20000201000 */
[C---:B------:R-:W-:Y:S01]  /*05b0*/  FFMA R24, R17.reuse, R27, R24 ;  /* 0x0000001b11187223 */ /* 0x040fe20000000018 */
[----:B------:R-:W-:Y:S01]  /*05c0*/  UISETP.NE.AND.EX UP1, UPT, UR7, URZ, UPT, UP1 ;  /* 0x000000ff0700728c */ /* 0x000fe2000bf25310 */
[----:B------:R-:W-:Y:S02]  /*05d0*/  I2FP.F32.U32 R19, R16 ;  /* 0x0000001000137245 */ /* 0x000fe40000201000 */
[----:B------:R-:W-:Y:S01]  /*05e0*/  IADD3 R25, P1, PT, R4, 0xc, RZ ;  /* 0x0000000c04197810 */ /* 0x000fe20007f3e0ff */
[----:B------:R-:W-:Y:S01]  /*05f0*/  FFMA R26, R17, R11, R26 ;  /* 0x0000000b111a7223 */ /* 0x000fe2000000001a */
[----:B------:R-:W-:Y:S02]  /*0600*/  I2FP.F32.U32 R18, R18 ;  /* 0x0000001200127245 */ /* 0x000fe40000201000 */
[----:B------:R-:W-:-:S02]  /*0610*/  I2FP.F32.U32 R15, R15 ;  /* 0x0000000f000f7245 */ /* 0x000fc40000201000 */
[----:B------:R-:W-:Y:S01]  /*0620*/  IADD3.X R10, PT, PT, RZ, R5, RZ, P1, !PT ;  /* 0x00000005ff0a7210 */ /* 0x000fe20000ffe4ff */
[C---:B------:R-:W-:Y:S01]  /*0630*/  FFMA R19, R13.reuse, R19, R24 ;  /* 0x000000130d137223 */ /* 0x040fe20000000018 */
[----:B0-----:R-:W-:Y:S01]  /*0640*/  IADD3 R6, P1, PT, R6, 0x10, RZ ;  /* 0x0000001006067810 */ /* 0x001fe20007f3e0ff */
[C---:B------:R-:W-:Y:S01]  /*0650*/  FFMA R5, R13.reuse, R18, R20 ;  /* 0x000000120d057223 */ /* 0x040fe20000000014 */
[----:B------:R-:W-:Y:S01]  /*0660*/  I2FP.F32.U32 R24, R21 ;  /* 0x0000001500187245 */ /* 0x000fe20000201000 */
[----:B------:R-:W-:Y:S01]  /*0670*/  FFMA R15, R13, R15, R26 ;  /* 0x0000000f0d0f7223 */ /* 0x000fe2000000001a */
[----:B------:R-:W-:Y:S02]  /*0680*/  I2FP.F32.U32 R22, R22 ;  /* 0x0000001600167245 */ /* 0x000fe40000201000 */
[----:B------:R-:W-:Y:S01]  /*0690*/  I2FP.F32.U32 R4, R23 ;  /* 0x0000001700047245 */ /* 0x000fe20000201000 */
[----:B------:R-:W-:Y:S02]  /*06a0*/  IMAD.X R7, RZ, RZ, R7, P1 ;  /* 0x000000ffff077224 */ /* 0x000fe400008e0607 */
[C---:B--2---:R-:W-:Y:S01]  /*06b0*/  FFMA R24, R12.reuse, R24, R19 ;  /* 0x000000180c187223 */ /* 0x044fe20000000013 */
[C---:B------:R-:W-:Y:S01]  /*06c0*/  FFMA R20, R12.reuse, R22, R5 ;  /* 0x000000160c147223 */ /* 0x040fe20000000005 */
[----:B------:R-:W-:Y:S01]  /*06d0*/  FFMA R19, R12, R4, R15 ;  /* 0x000000040c137223 */ /* 0x000fe2000000000f */
[----:B------:R-:W-:Y:S06]  /*06e0*/  BRA.U UP1, `(.L_x_7) ;  /* 0xfffffffd01347547 */ /* 0x000fec000b83ffff */
.L_x_6:
[----:B------:R-:W-:Y:S01]  /*06f0*/  IADD3.X R8, PT, PT, RZ, R8, RZ, P0, !PT ;  /* 0x00000008ff087210 */ /* 0x000fe200007fe4ff */
[----:B------:R-:W-:Y:S06]  /*0700*/  BRA.U !UP0, `(.L_x_5) ;  /* 0x0000000508307547 */ /* 0x000fec000b800000 */
[----:B------:R-:W-:Y:S02]  /*0710*/  UISETP.NE.U32.AND UP1, UPT, UR10, 0x1, UPT ;  /* 0x000000010a00788c */ /* 0x000fe4000bf25070 */
[----:B------:R-:W-:Y:S02]  /*0720*/  ULOP3.LUT UR6, UR8, 0x1, URZ, 0xc0, !UPT ;  /* 0x0000000108067892 */ /* 0x000fe4000f8ec0ff */
[----:B------:R-:W-:Y:S02]  /*0730*/  UISETP.NE.AND.EX UP1, UPT, URZ, URZ, UPT, UP1 ;  /* 0x000000ffff00728c */ /* 0x000fe4000bf25310 */
[----:B------:R-:W-:-:S04]  /*0740*/  UISETP.NE.U32.AND UP0, UPT, UR6, 0x1, UPT ;  /* 0x000000010600788c */ /* 0x000fc8000bf05070 */
[----:B------:R-:W-:-:S03]  /*0750*/  UISETP.NE.U32.AND.EX UP0, UPT, URZ, URZ, UPT, UP0 ;  /* 0x000000ffff00728c */ /* 0x000fc6000bf05100 */
[----:B------:R-:W-:Y:S08]  /*0760*/  BRA.U !UP1, `(.L_x_8) ;  /* 0x0000000109c07547 */ /* 0x000ff0000b800000 */
[----:B------:R-:W0:Y:S01]  /*0770*/  LDCU.64 UR10, c[0x0][0x388] ;  /* 0x00007100ff0a77ac */ /* 0x000e220008000a00 */
[----:B------:R-:W1:Y:S01]  /*0780*/  LDC.64 R6, c[0x0][0x380] ;  /* 0x0000e000ff067b82 */ /* 0x000e620000000a00 */
[----:B------:R-:W-:Y:S01]  /*0790*/  IADD3 R5, P0, PT, R0, UR4, RZ ;  /* 0x0000000400057c10 */ /* 0x000fe2000ff1e0ff */
[----:B------:R-:W-:-:S03]  /*07a0*/  UIADD3 UR7, UP2, UPT, UR4, 0x1, URZ ;  /* 0x0000000104077890 */ /* 0x000fc6000ff5e0ff */
[----:B------:R-:W-:Y:S01]  /*07b0*/  IADD3.X R10, PT, PT, R8, UR5, RZ, P0, !PT ;  /* 0x00000005080a7c10 */ /* 0x000fe200087fe4ff */
[----:B------:R-:W-:Y:S02]  /*07c0*/  UIADD3.X UR8, UPT, UPT, URZ, UR5, URZ, UP2, !UPT ;  /* 0x00000005ff087290 */ /* 0x000fe400097fe4ff */
[----:B------:R-:W-:Y:S02]  /*07d0*/  USHF.L.U32 UR6, UR7, 0x2, URZ ;  /* 0x0000000207067899 */ /* 0x000fe400080006ff */
[----:B------:R-:W-:Y:S01]  /*07e0*/  IADD3 R11, P0, PT, R0, UR7, RZ ;  /* 0x00000007000b7c10 */ /* 0x000fe2000ff1e0ff */
[----:B------:R-:W-:Y:S01]  /*07f0*/  IMAD R13, R10, 0x3, RZ ;  /* 0x000000030a0d7824 */ /* 0x000fe200078e02ff */
[----:B------:R-:W-:Y:S02]  /*0800*/  USHF.L.U64.HI UR7, UR7, 0x2, UR8 ;  /* 0x0000000207077899 */ /* 0x000fe40008010208 */
[----:B------:R-:W-:Y:S01]  /*0810*/  IADD3.X R10, PT, PT, RZ, R8, RZ, P0, !PT ;  /* 0x00000008ff0a7210 */ /* 0x000fe200007fe4ff */
[----:B0-----:R-:W-:-:S04]  /*0820*/  ULEA UR16, UP1, UR4, UR10, 0x2 ;  /* 0x0000000a04107291 */ /* 0x001fc8000f8210ff */
[----:B------:R-:W-:Y:S02]  /*0830*/  ULEA.HI.X UR9, UR4, UR11, UR5, 0x2, UP1 ;  /* 0x0000000b04097291 */ /* 0x000fe400088f1405 */
[----:B------:R-:W-:Y:S01]  /*0840*/  ULOP3.LUT UR5, UR6, 0xfffffffc, URZ, 0xc0, !UPT ;  /* 0xfffffffc06057892 */ /* 0x000fe2000f8ec0ff */
[--C-:B-1----:R-:W-:Y:S01]  /*0850*/  IMAD.WIDE.U32 R4, R5, 0x3, R6.reuse ;  /* 0x0000000305047825 */ /* 0x102fe200078e0006 */
[----:B------:R-:W-:Y:S02]  /*0860*/  ULOP3.LUT UR6, UR7, 0x3, URZ, 0xc0, !UPT ;  /* 0x0000000307067892 */ /* 0x000fe4000f8ec0ff */
[----:B------:R-:W-:Y:S01]  /*0870*/  UIADD3 UR5, UP1, UPT, UR5, UR10, URZ ;  /* 0x0000000a05057290 */ /* 0x000fe2000ff3e0ff */
[----:B------:R-:W-:-:S04]  /*0880*/  IMAD.WIDE.U32 R6, R11, 0x3, R6 ;  /* 0x000000030b067825 */ /* 0x000fc800078e0006 */
[----:B------:R-:W-:Y:S01]  /*0890*/  IMAD.IADD R5, R5, 0x1, R13 ;  /* 0x0000000105057824 */ /* 0x000fe200078e020d */
[----:B------:R-:W-:Y:S01]  /*08a0*/  UIADD3.X UR6, UPT, UPT, UR6, UR11, URZ, UP1, !UPT ;  /* 0x0000000b06067290 */ /* 0x000fe20008ffe4ff */
[----:B------:R-:W-:Y:S01]  /*08b0*/  IMAD R11, R10, 0x3, RZ ;  /* 0x000000030a0b7824 */ /* 0x000fe200078e02ff */
[----:B------:R-:W-:Y:S01]  /*08c0*/  MOV R13, UR9 ;  /* 0x00000009000d7c02 */ /* 0x000fe20008000f00 */
[----:B------:R-:W-:Y:S01]  /*08d0*/  IMAD.U32 R12, RZ, RZ, UR16 ;  /* 0x00000010ff0c7e24 */ /* 0x000fe2000f8e00ff */
[----:B------:R-:W2:Y:S01]  /*08e0*/  LDG.E.U8 R14, desc[UR14][R4.64] ;  /* 0x0000000e040e7981 */ /* 0x000ea2000c1e1100 */
[----:B------:R-:W-:-:S03]  /*08f0*/  IMAD.IADD R7, R7, 0x1, R11 ;  /* 0x0000000107077824 */ /* 0x000fc600078e020b */
[----:B------:R-:W3:Y:S01]  /*0900*/  LDG.E.U8 R15, desc[UR14][R4.64+0x1] ;  /* 0x0000010e040f7981 */ /* 0x000ee2000c1e1100 */
[----:B------:R-:W-:-:S03]  /*0910*/  IMAD.U32 R11, RZ, RZ, UR6 ;  /* 0x00000006ff0b7e24 */ /* 0x000fc6000f8e00ff */
[----:B------:R-:W4:Y:S01]  /*0920*/  LDG.E.U8 R16, desc[UR14][R4.64+0x2] ;  /* 0x0000020e04107981 */ /* 0x000f22000c1e1100 */
[----:B------:R-:W-:-:S03]  /*0930*/  MOV R10, UR5 ;  /* 0x00000005000a7c02 */ /* 0x000fc60008000f00 */
[----:B------:R-:W5:Y:S04]  /*0940*/  LDG.E.U8 R17, desc[UR14][R6.64] ;  /* 0x0000000e06117981 */ /* 0x000f68000c1e1100 */
[----:B------:R-:W5:Y:S04]  /*0950*/  LDG.E.U8 R18, desc[UR14][R6.64+0x1] ;  /* 0x0000010e06127981 */ /* 0x000f68000c1e1100 */
[----:B------:R-:W5:Y:S04]  /*0960*/  LDG.E.U8 R21, desc[UR14][R6.64+0x2] ;  /* 0x0000020e06157981 */ /* 0x000f68000c1e1100 */
[----:B------:R-:W5:Y:S04]  /*0970*/  LDG.E R13, desc[UR14][R12.64] ;  /* 0x0000000e0c0d7981 */ /* 0x000f68000c1e1900 */
[----:B------:R-:W5:Y:S01]  /*0980*/  LDG.E R11, desc[UR14][R10.64] ;  /* 0x0000000e0a0b7981 */ /* 0x000f62000c1e1900 */
[----:B------:R-:W-:Y:S01]  /*0990*/  UIADD3 UR4, UPT, UPT, UR4, 0x2, URZ ;  /* 0x0000000204047890 */ /* 0x000fe2000fffe0ff */
[----:B------:R-:W-:Y:S01]  /*09a0*/  UMOV UR5, URZ ;  /* 0x000000ff00057c82 */ /* 0x000fe20008000000 */
[----:B--2---:R-:W-:-:S02]  /*09b0*/  I2FP.F32.U32 R14, R14 ;  /* 0x0000000e000e7245 */ /* 0x004fc40000201000 */
[----:B---3--:R-:W-:Y:S02]  /*09c0*/  I2FP.F32.U32 R15, R15 ;  /* 0x0000000f000f7245 */ /* 0x008fe40000201000 */
[----:B----4-:R-:W-:Y:S02]  /*09d0*/  I2FP.F32.U32 R16, R16 ;  /* 0x0000001000107245 */ /* 0x010fe40000201000 */
[----:B-----5:R-:W-:Y:S02]  /*09e0*/  I2FP.F32.U32 R17, R17 ;  /* 0x0000001100117245 */ /* 0x020fe40000201000 */
[----:B------:R-:W-:Y:S02]  /*09f0*/  I2FP.F32.U32 R18, R18 ;  /* 0x0000001200127245 */ /* 0x000fe40000201000 */
[----:B------:R-:W-:Y:S01]  /*0a00*/  I2FP.F32.U32 R21, R21 ;  /* 0x0000001500157245 */ /* 0x000fe20000201000 */
[C---:B------:R-:W-:Y:S01]  /*0a10*/  FFMA R14, R13.reuse, R14, R20 ;  /* 0x0000000e0d0e7223 */ /* 0x040fe20000000014 */
[C---:B------:R-:W-:Y:S01]  /*0a20*/  FFMA R15, R13.reuse, R15, R24 ;  /* 0x0000000f0d0f7223 */ /* 0x040fe20000000018 */
[----:B------:R-:W-:-:S02]  /*0a30*/  FFMA R16, R13, R16, R19 ;  /* 0x000000100d107223 */ /* 0x000fc40000000013 */
[C---:B------:R-:W-:Y:S01]  /*0a40*/  FFMA R20, R11.reuse, R17, R14 ;  /* 0x000000110b147223 */ /* 0x040fe2000000000e */
[C---:B------:R-:W-:Y:S01]  /*0a50*/  FFMA R24, R11.reuse, R18, R15 ;  /* 0x000000120b187223 */ /* 0x040fe2000000000f */
[----:B------:R-:W-:-:S07]  /*0a60*/  FFMA R19, R11, R21, R16 ;  /* 0x000000150b137223 */ /* 0x000fce0000000010 */
.L_x_8:
[----:B------:R-:W-:Y:S05]  /*0a70*/  BRA.U UP0, `(.L_x_5) ;  /* 0x0000000100547547 */ /* 0x000fea000b800000 */
[----:B------:R-:W0:Y:S01]  /*0a80*/  LDC.64 R4, c[0x0][0x380] ;  /* 0x0000e000ff047b82 */ /* 0x000e220000000a00 */
[----:B------:R-:W1:Y:S01]  /*0a90*/  LDCU.64 UR6, c[0x0][0x388] ;  /* 0x00007100ff0677ac */ /* 0x000e620008000a00 */
[----:B------:R-:W-:-:S04]  /*0aa0*/  IADD3 R7, P0, PT, R0, UR4, RZ ;  /* 0x0000000400077c10 */ /* 0x000fc8000ff1e0ff */
[----:B------:R-:W-:Y:S01]  /*0ab0*/  IADD3.X R8, PT, PT, R8, UR5, RZ, P0, !PT ;  /* 0x0000000508087c10 */ /* 0x000fe200087fe4ff */
[----:B-1----:R-:W-:-:S04]  /*0ac0*/  ULEA UR6, UP0, UR4, UR6, 0x2 ;  /* 0x0000000604067291 */ /* 0x002fc8000f8010ff */
[----:B------:R-:W-:Y:S01]  /*0ad0*/  ULEA.HI.X UR4, UR4, UR7, UR5, 0x2, UP0 ;  /* 0x0000000704047291 */ /* 0x000fe200080f1405 */
[----:B0-----:R-:W-:Y:S01]  /*0ae0*/  IMAD.WIDE.U32 R4, R7, 0x3, R4 ;  /* 0x0000000307047825 */ /* 0x001fe200078e0004 */
[----:B------:R-:W-:-:S03]  /*0af0*/  MOV R6, UR6 ;  /* 0x0000000600067c02 */ /* 0x000fc60008000f00 */
[----:B------:R-:W-:-:S05]  /*0b00*/  IMAD R7, R8, 0x3, RZ ;  /* 0x0000000308077824 */ /* 0x000fca00078e02ff */
[----:B------:R-:W-:Y:S01]  /*0b10*/  IADD3 R5, PT, PT, R5, R7, RZ ;  /* 0x0000000705057210 */ /* 0x000fe20007ffe0ff */
[----:B------:R-:W-:-:S04]  /*0b20*/  IMAD.U32 R7, RZ, RZ, UR4 ;  /* 0x00000004ff077e24 */ /* 0x000fc8000f8e00ff */
        /* <DEDUP_REMOVED lines=10> */
.L_x_5:
[----:B------:R-:W0:Y:S01]  /*0bd0*/  LDC.64 R4, c[0x0][0x390] ;  /* 0x0000e400ff047b82 */ /* 0x000e220000000a00 */
[----:B------:R-:W-:Y:S01]  /*0be0*/  MOV R3, RZ ;  /* 0x000000ff00037202 */ /* 0x000fe20000000f00 */
[----:B------:R-:W1:Y:S02]  /*0bf0*/  F2I.TRUNC.NTZ R7, R20 ;  /* 0x0000001400077305 */ /* 0x000e64000020f100 */
[----:B------:R-:W-:-:S06]  /*0c00*/  IMAD.WIDE.U32 R2, R9, UR12, R2 ;  /* 0x0000000c09027c25 */ /* 0x000fcc000f8e0002 */
[----:B------:R-:W2:Y:S01]  /*0c10*/  F2I.TRUNC.NTZ R11, R24 ;  /* 0x00000018000b7305 */ /* 0x000ea2000020f100 */
[----:B------:R-:W-:-:S04]  /*0c20*/  IMAD R9, R9, UR13, R3 ;  /* 0x0000000d09097c24 */ /* 0x000fc8000f8e0203 */
[----:B------:R-:W-:-:S03]  /*0c30*/  IMAD R9, R9, 0x3, RZ ;  /* 0x0000000309097824 */ /* 0x000fc600078e02ff */
[----:B------:R-:W3:Y:S01]  /*0c40*/  F2I.TRUNC.NTZ R19, R19 ;  /* 0x0000001300137305 */ /* 0x000ee2000020f100 */
[----:B0-----:R-:W-:-:S05]  /*0c50*/  IMAD.WIDE.U32 R2, R2, 0x3, R4 ;  /* 0x0000000302027825 */ /* 0x001fca00078e0004 */
[----:B------:R-:W-:-:S05]  /*0c60*/  IADD3 R3, PT, PT, R3, R9, RZ ;  /* 0x0000000903037210 */ /* 0x000fca0007ffe0ff */
[----:B-1----:R-:W-:Y:S04]  /*0c70*/  STG.E.U8 desc[UR14][R2.64], R7 ;  /* 0x0000000702007986 */ /* 0x002fe8000c10110e */
[----:B--2---:R-:W-:Y:S04]  /*0c80*/  STG.E.U8 desc[UR14][R2.64+0x1], R11 ;  /* 0x0000010b02007986 */ /* 0x004fe8000c10110e */
[----:B---3--:R-:W-:Y:S01]  /*0c90*/  STG.E.U8 desc[UR14][R2.64+0x2], R19 ;  /* 0x0000021302007986 */ /* 0x008fe2000c10110e */
[----:B------:R-:W-:Y:S05]  /*0ca0*/  EXIT ;  /* 0x000000000000794d */ /* 0x000fea0003800000 */
.L_x_9:
        /* <DEDUP_REMOVED lines=13> */
.L_x_11:


//--------------------- .nv.shared.reserved.0     --------------------------
	.section	.nv.shared.reserved.0,"aw",@nobits
	.weak		__nv_reservedSMEM_offset_0_alias
	.size		__nv_reservedSMEM_offset_0_alias, 0, 64
	.other		__nv_reservedSMEM_offset_0_alias,@"STO_CUDA_RESERVED_SHARED STV_DEFAULT"
__nv_reservedSMEM_offset_0_alias:
	.zero		0
	.zero		64


//--------------------- .nv.constant0._Z19Convolution_image_yPhPfS_mmm --------------------------
	.section	.nv.constant0._Z19Convolution_image_yPhPfS_mmm,"a",@progbits
	.sectionflags	@""
	.align	4
.nv.constant0._Z19Convolution_image_yPhPfS_mmm:
	.zero		944


//--------------------- .nv.constant0._Z19Convolution_image_xPhPfS_mmm --------------------------
	.section	.nv.constant0._Z19Convolution_image_xPhPfS_mmm,"a",@progbits
	.sectionflags	@""
	.align	4
.nv.constant0._Z19Convolution_image_xPhPfS_mmm:
	.zero		944


//--------------------- SYMBOLS --------------------------

	.type		.nv.reservedSmem.offset0,@object
	.size		.nv.reservedSmem.offset0,0x4
